//
// Generated by NVIDIA NVVM Compiler
//
// Compiler Build ID: CL-36424714
// Cuda compilation tools, release 13.0, V13.0.88
// Based on NVVM 20.0.0
//

.version 9.0
.target sm_100
.address_size 64

	// .globl	_Z12_fillUniformPfjjjff
.global .align 4 .b8 __cudart_i2opi_f[24] = {65, 144, 67, 60, 153, 149, 98, 219, 192, 221, 52, 245, 209, 87, 39, 252, 41, 21, 68, 78, 110, 131, 249, 162};

.visible .entry _Z12_fillUniformPfjjjff(
	.param .u64 .ptr .align 1 _Z12_fillUniformPfjjjff_param_0,
	.param .u32 _Z12_fillUniformPfjjjff_param_1,
	.param .u32 _Z12_fillUniformPfjjjff_param_2,
	.param .u32 _Z12_fillUniformPfjjjff_param_3,
	.param .f32 _Z12_fillUniformPfjjjff_param_4,
	.param .f32 _Z12_fillUniformPfjjjff_param_5
)
{
	.reg .pred 	%p<2>;
	.reg .b32 	%r<16>;
	.reg .b32 	%f<7>;
	.reg .b64 	%rd<5>;

	ld.param.u64 	%rd1, [_Z12_fillUniformPfjjjff_param_0];
	ld.param.u32 	%r4, [_Z12_fillUniformPfjjjff_param_1];
	ld.param.u32 	%r2, [_Z12_fillUniformPfjjjff_param_2];
	ld.param.u32 	%r3, [_Z12_fillUniformPfjjjff_param_3];
	ld.param.f32 	%f1, [_Z12_fillUniformPfjjjff_param_4];
	ld.param.f32 	%f2, [_Z12_fillUniformPfjjjff_param_5];
	mov.u32 	%r5, %ctaid.x;
	mov.u32 	%r6, %ntid.x;
	mov.u32 	%r7, %tid.x;
	mad.lo.s32 	%r1, %r5, %r6, %r7;
	setp.ge.u32 	%p1, %r1, %r4;
	@%p1 bra 	$L__BB0_2;
	cvta.to.global.u64 	%rd2, %rd1;
	xor.b32  	%r8, %r2, %r1;
	mul.lo.s32 	%r9, %r8, 1268890439;
	xor.b32  	%r10, %r9, %r1;
	xor.b32  	%r11, %r10, %r3;
	mul.lo.s32 	%r12, %r11, -1209283719;
	xor.b32  	%r13, %r12, %r10;
	shl.b32 	%r14, %r13, 5;
	xor.b32  	%r15, %r14, %r13;
	cvt.rn.f32.u32 	%f3, %r15;
	mul.f32 	%f4, %f3, 0f2F800000;
	sub.f32 	%f5, %f2, %f1;
	fma.rn.f32 	%f6, %f5, %f4, %f1;
	mul.wide.u32 	%rd3, %r1, 4;
	add.s64 	%rd4, %rd2, %rd3;
	st.global.f32 	[%rd4], %f6;
$L__BB0_2:
	ret;

}
	// .globl	_Z13_fillGaussianPfjjjff
.visible .entry _Z13_fillGaussianPfjjjff(
	.param .u64 .ptr .align 1 _Z13_fillGaussianPfjjjff_param_0,
	.param .u32 _Z13_fillGaussianPfjjjff_param_1,
	.param .u32 _Z13_fillGaussianPfjjjff_param_2,
	.param .u32 _Z13_fillGaussianPfjjjff_param_3,
	.param .f32 _Z13_fillGaussianPfjjjff_param_4,
	.param .f32 _Z13_fillGaussianPfjjjff_param_5
)
{
	.local .align 4 .b8 	__local_depot1[28];
	.reg .b64 	%SP;
	.reg .b64 	%SPL;
	.reg .pred 	%p<12>;
	.reg .b32 	%r<58>;
	.reg .b32 	%f<59>;
	.reg .b64 	%rd<25>;
	.reg .b64 	%fd<3>;

	mov.u64 	%SPL, __local_depot1;
	ld.param.u64 	%rd9, [_Z13_fillGaussianPfjjjff_param_0];
	ld.param.u32 	%r18, [_Z13_fillGaussianPfjjjff_param_1];
	ld.param.u32 	%r16, [_Z13_fillGaussianPfjjjff_param_2];
	ld.param.u32 	%r17, [_Z13_fillGaussianPfjjjff_param_3];
	ld.param.f32 	%f8, [_Z13_fillGaussianPfjjjff_param_4];
	ld.param.f32 	%f9, [_Z13_fillGaussianPfjjjff_param_5];
	add.u64 	%rd1, %SPL, 0;
	mov.u32 	%r19, %ctaid.x;
	mov.u32 	%r20, %ntid.x;
	mov.u32 	%r21, %tid.x;
	mad.lo.s32 	%r1, %r19, %r20, %r21;
	setp.ge.u32 	%p1, %r1, %r18;
	@%p1 bra 	$L__BB1_10;
	xor.b32  	%r22, %r16, %r1;
	mul.lo.s32 	%r23, %r22, 1268890439;
	xor.b32  	%r24, %r23, %r1;
	shl.b32 	%r25, %r24, 5;
	xor.b32  	%r26, %r25, %r24;
	cvt.rn.f32.u32 	%f10, %r26;
	mul.f32 	%f11, %f10, 0f2F800000;
	xor.b32  	%r27, %r26, %r17;
	mul.lo.s32 	%r28, %r27, -1209283719;
	xor.b32  	%r29, %r28, %r26;
	shl.b32 	%r30, %r29, 5;
	xor.b32  	%r31, %r30, %r29;
	cvt.rn.f32.u32 	%f12, %r31;
	mul.f32 	%f13, %f12, 0f2F800000;
	setp.lt.f32 	%p2, %f11, 0f00800000;
	mul.f32 	%f14, %f11, 0f4B000000;
	selp.f32 	%f15, %f14, %f11, %p2;
	selp.f32 	%f16, 0fC1B80000, 0f00000000, %p2;
	mov.b32 	%r32, %f15;
	add.s32 	%r33, %r32, -1059760811;
	and.b32  	%r34, %r33, -8388608;
	sub.s32 	%r35, %r32, %r34;
	mov.b32 	%f17, %r35;
	cvt.rn.f32.s32 	%f18, %r34;
	fma.rn.f32 	%f19, %f18, 0f34000000, %f16;
	add.f32 	%f20, %f17, 0fBF800000;
	fma.rn.f32 	%f21, %f20, 0fBE055027, 0f3E1039F6;
	fma.rn.f32 	%f22, %f21, %f20, 0fBDF8CDCC;
	fma.rn.f32 	%f23, %f22, %f20, 0f3E0F2955;
	fma.rn.f32 	%f24, %f23, %f20, 0fBE2AD8B9;
	fma.rn.f32 	%f25, %f24, %f20, 0f3E4CED0B;
	fma.rn.f32 	%f26, %f25, %f20, 0fBE7FFF22;
	fma.rn.f32 	%f27, %f26, %f20, 0f3EAAAA78;
	fma.rn.f32 	%f28, %f27, %f20, 0fBF000000;
	mul.f32 	%f29, %f20, %f28;
	fma.rn.f32 	%f30, %f29, %f20, %f20;
	fma.rn.f32 	%f31, %f19, 0f3F317218, %f30;
	setp.gt.u32 	%p3, %r32, 2139095039;
	fma.rn.f32 	%f32, %f15, 0f7F800000, 0f7F800000;
	selp.f32 	%f33, %f32, %f31, %p3;
	setp.eq.f32 	%p4, %f15, 0f00000000;
	mul.f32 	%f34, %f33, 0fC0000000;
	selp.f32 	%f1, 0f7F800000, %f34, %p4;
	mul.f32 	%f2, %f13, 0f40C90FDB;
	mul.f32 	%f35, %f2, 0f3F22F983;
	cvt.rni.s32.f32 	%r57, %f35;
	cvt.rn.f32.s32 	%f36, %r57;
	fma.rn.f32 	%f37, %f36, 0fBFC90FDA, %f2;
	fma.rn.f32 	%f38, %f36, 0fB3A22168, %f37;
	fma.rn.f32 	%f58, %f36, 0fA7C234C5, %f38;
	abs.f32 	%f4, %f2;
	setp.ltu.f32 	%p5, %f4, 0f47CE4780;
	@%p5 bra 	$L__BB1_9;
	setp.neu.f32 	%p6, %f4, 0f7F800000;
	@%p6 bra 	$L__BB1_4;
	mov.f32 	%f41, 0f00000000;
	mul.rn.f32 	%f58, %f2, %f41;
	mov.b32 	%r57, 0;
	bra.uni 	$L__BB1_9;
$L__BB1_4:
	mov.b32 	%r3, %f2;
	shl.b32 	%r37, %r3, 8;
	or.b32  	%r4, %r37, -2147483648;
	mov.b64 	%rd24, 0;
	mov.b32 	%r54, 0;
	mov.u64 	%rd22, __cudart_i2opi_f;
	mov.u64 	%rd23, %rd1;
$L__BB1_5:
	.pragma "nounroll";
	ld.global.nc.u32 	%r38, [%rd22];
	mad.wide.u32 	%rd13, %r38, %r4, %rd24;
	shr.u64 	%rd24, %rd13, 32;
	st.local.u32 	[%rd23], %rd13;
	add.s32 	%r54, %r54, 1;
	add.s64 	%rd23, %rd23, 4;
	add.s64 	%rd22, %rd22, 4;
	setp.ne.s32 	%p7, %r54, 6;
	@%p7 bra 	$L__BB1_5;
	shr.u32 	%r39, %r3, 23;
	st.local.u32 	[%rd1+24], %rd24;
	and.b32  	%r7, %r39, 31;
	add.s32 	%r40, %r39, -128;
	shr.u32 	%r41, %r40, 5;
	mul.wide.u32 	%rd14, %r41, 4;
	sub.s64 	%rd8, %rd1, %rd14;
	ld.local.u32 	%r55, [%rd8+24];
	ld.local.u32 	%r56, [%rd8+20];
	setp.eq.s32 	%p8, %r7, 0;
	@%p8 bra 	$L__BB1_8;
	shf.l.wrap.b32 	%r55, %r56, %r55, %r7;
	ld.local.u32 	%r42, [%rd8+16];
	shf.l.wrap.b32 	%r56, %r42, %r56, %r7;
$L__BB1_8:
	shr.u32 	%r43, %r55, 30;
	shf.l.wrap.b32 	%r44, %r56, %r55, 2;
	shl.b32 	%r45, %r56, 2;
	shr.u32 	%r46, %r44, 31;
	add.s32 	%r57, %r46, %r43;
	shr.s32 	%r47, %r44, 31;
	xor.b32  	%r48, %r47, %r44;
	xor.b32  	%r49, %r47, %r45;
	cvt.u64.u32 	%rd15, %r48;
	shl.b64 	%rd16, %rd15, 32;
	cvt.u64.u32 	%rd17, %r49;
	or.b64  	%rd18, %rd16, %rd17;
	cvt.rn.f64.s64 	%fd1, %rd18;
	mul.f64 	%fd2, %fd1, 0d3BF921FB54442D19;
	cvt.rn.f32.f64 	%f39, %fd2;
	neg.f32 	%f40, %f39;
	setp.lt.s32 	%p9, %r44, 0;
	selp.f32 	%f58, %f40, %f39, %p9;
$L__BB1_9:
	add.s32 	%r51, %r57, 1;
	mul.rn.f32 	%f42, %f58, %f58;
	and.b32  	%r52, %r57, 1;
	setp.eq.b32 	%p10, %r52, 1;
	selp.f32 	%f43, %f58, 0f3F800000, %p10;
	fma.rn.f32 	%f44, %f42, %f43, 0f00000000;
	fma.rn.f32 	%f45, %f42, 0f37CBAC00, 0fBAB607ED;
	selp.f32 	%f46, 0fB94D4153, %f45, %p10;
	selp.f32 	%f47, 0f3C0885E4, 0f3D2AAABB, %p10;
	fma.rn.f32 	%f48, %f46, %f42, %f47;
	selp.f32 	%f49, 0fBE2AAAA8, 0fBEFFFFFF, %p10;
	fma.rn.f32 	%f50, %f48, %f42, %f49;
	fma.rn.f32 	%f51, %f50, %f44, %f43;
	and.b32  	%r53, %r51, 2;
	setp.eq.s32 	%p11, %r53, 0;
	mov.f32 	%f52, 0f00000000;
	sub.f32 	%f53, %f52, %f51;
	selp.f32 	%f54, %f51, %f53, %p11;
	sqrt.rn.f32 	%f55, %f1;
	mul.f32 	%f56, %f55, %f54;
	fma.rn.f32 	%f57, %f9, %f56, %f8;
	cvta.to.global.u64 	%rd19, %rd9;
	mul.wide.u32 	%rd20, %r1, 4;
	add.s64 	%rd21, %rd19, %rd20;
	st.global.f32 	[%rd21], %f57;
$L__BB1_10:
	ret;

}
	// .globl	_Z5_fillPfjf
.visible .entry _Z5_fillPfjf(
	.param .u64 .ptr .align 1 _Z5_fillPfjf_param_0,
	.param .u32 _Z5_fillPfjf_param_1,
	.param .f32 _Z5_fillPfjf_param_2
)
{
	.reg .pred 	%p<2>;
	.reg .b32 	%r<6>;
	.reg .b32 	%f<2>;
	.reg .b64 	%rd<5>;

	ld.param.u64 	%rd1, [_Z5_fillPfjf_param_0];
	ld.param.u32 	%r2, [_Z5_fillPfjf_param_1];
	ld.param.f32 	%f1, [_Z5_fillPfjf_param_2];
	mov.u32 	%r3, %ctaid.x;
	mov.u32 	%r4, %ntid.x;
	mov.u32 	%r5, %tid.x;
	mad.lo.s32 	%r1, %r3, %r4, %r5;
	setp.ge.u32 	%p1, %r1, %r2;
	@%p1 bra 	$L__BB2_2;
	cvta.to.global.u64 	%rd2, %rd1;
	mul.wide.u32 	%rd3, %r1, 4;
	add.s64 	%rd4, %rd2, %rd3;
	st.global.f32 	[%rd4], %f1;
$L__BB2_2:
	ret;

}
	// .globl	_Z10newWeightsPfS_S_S_j
.visible .entry _Z10newWeightsPfS_S_S_j(
	.param .u64 .ptr .align 1 _Z10newWeightsPfS_S_S_j_param_0,
	.param .u64 .ptr .align 1 _Z10newWeightsPfS_S_S_j_param_1,
	.param .u64 .ptr .align 1 _Z10newWeightsPfS_S_S_j_param_2,
	.param .u64 .ptr .align 1 _Z10newWeightsPfS_S_S_j_param_3,
	.param .u32 _Z10newWeightsPfS_S_S_j_param_4
)
{
	.reg .pred 	%p<2>;
	.reg .b32 	%r<6>;
	.reg .b32 	%f<5>;
	.reg .b64 	%rd<14>;

	ld.param.u64 	%rd1, [_Z10newWeightsPfS_S_S_j_param_0];
	ld.param.u64 	%rd2, [_Z10newWeightsPfS_S_S_j_param_1];
	ld.param.u64 	%rd3, [_Z10newWeightsPfS_S_S_j_param_2];
	ld.param.u64 	%rd4, [_Z10newWeightsPfS_S_S_j_param_3];
	ld.param.u32 	%r2, [_Z10newWeightsPfS_S_S_j_param_4];
	mov.u32 	%r3, %ctaid.x;
	mov.u32 	%r4, %ntid.x;
	mov.u32 	%r5, %tid.x;
	mad.lo.s32 	%r1, %r3, %r4, %r5;
	setp.ge.u32 	%p1, %r1, %r2;
	@%p1 bra 	$L__BB3_2;
	cvta.to.global.u64 	%rd5, %rd1;
	cvta.to.global.u64 	%rd6, %rd2;
	cvta.to.global.u64 	%rd7, %rd3;
	cvta.to.global.u64 	%rd8, %rd4;
	mul.wide.u32 	%rd9, %r1, 4;
	add.s64 	%rd10, %rd5, %rd9;
	ld.global.f32 	%f1, [%rd10];
	add.s64 	%rd11, %rd6, %rd9;
	ld.global.f32 	%f2, [%rd11];
	add.s64 	%rd12, %rd7, %rd9;
	ld.global.f32 	%f3, [%rd12];
	fma.rn.f32 	%f4, %f2, %f3, %f1;
	add.s64 	%rd13, %rd8, %rd9;
	st.global.f32 	[%rd13], %f4;
$L__BB3_2:
	ret;

}
	// .globl	_Z12_reluForwardPfj
.visible .entry _Z12_reluForwardPfj(
	.param .u64 .ptr .align 1 _Z12_reluForwardPfj_param_0,
	.param .u32 _Z12_reluForwardPfj_param_1
)
{
	.reg .pred 	%p<2>;
	.reg .b32 	%r<6>;
	.reg .b32 	%f<3>;
	.reg .b64 	%rd<5>;

	ld.param.u64 	%rd1, [_Z12_reluForwardPfj_param_0];
	ld.param.u32 	%r2, [_Z12_reluForwardPfj_param_1];
	mov.u32 	%r3, %ctaid.x;
	mov.u32 	%r4, %ntid.x;
	mov.u32 	%r5, %tid.x;
	mad.lo.s32 	%r1, %r3, %r4, %r5;
	setp.ge.u32 	%p1, %r1, %r2;
	@%p1 bra 	$L__BB4_2;
	cvta.to.global.u64 	%rd2, %rd1;
	mul.wide.u32 	%rd3, %r1, 4;
	add.s64 	%rd4, %rd2, %rd3;
	ld.global.f32 	%f1, [%rd4];
	max.f32 	%f2, %f1, 0f00000000;
	st.global.f32 	[%rd4], %f2;
$L__BB4_2:
	ret;

}
	// .globl	_Z13_reluBackwardPfS_j
.visible .entry _Z13_reluBackwardPfS_j(
	.param .u64 .ptr .align 1 _Z13_reluBackwardPfS_j_param_0,
	.param .u64 .ptr .align 1 _Z13_reluBackwardPfS_j_param_1,
	.param .u32 _Z13_reluBackwardPfS_j_param_2
)
{
	.reg .pred 	%p<3>;
	.reg .b32 	%r<6>;
	.reg .b32 	%f<6>;
	.reg .b64 	%rd<8>;

	ld.param.u64 	%rd2, [_Z13_reluBackwardPfS_j_param_0];
	ld.param.u64 	%rd3, [_Z13_reluBackwardPfS_j_param_1];
	ld.param.u32 	%r2, [_Z13_reluBackwardPfS_j_param_2];
	mov.u32 	%r3, %ctaid.x;
	mov.u32 	%r4, %ntid.x;
	mov.u32 	%r5, %tid.x;
	mad.lo.s32 	%r1, %r3, %r4, %r5;
	setp.ge.u32 	%p1, %r1, %r2;
	@%p1 bra 	$L__BB5_4;
	cvta.to.global.u64 	%rd4, %rd3;
	cvta.to.global.u64 	%rd5, %rd2;
	mul.wide.u32 	%rd6, %r1, 4;
	add.s64 	%rd7, %rd5, %rd6;
	ld.global.f32 	%f4, [%rd7];
	setp.leu.f32 	%p2, %f4, 0f00000000;
	add.s64 	%rd1, %rd4, %rd6;
	mov.f32 	%f5, 0f00000000;
	@%p2 bra 	$L__BB5_3;
	ld.global.f32 	%f5, [%rd1];
$L__BB5_3:
	st.global.f32 	[%rd1], %f5;
$L__BB5_4:
	ret;

}
	// .globl	_Z4_addPfS_jf
.visible .entry _Z4_addPfS_jf(
	.param .u64 .ptr .align 1 _Z4_addPfS_jf_param_0,
	.param .u64 .ptr .align 1 _Z4_addPfS_jf_param_1,
	.param .u32 _Z4_addPfS_jf_param_2,
	.param .f32 _Z4_addPfS_jf_param_3
)
{
	.reg .pred 	%p<2>;
	.reg .b32 	%r<6>;
	.reg .b32 	%f<5>;
	.reg .b64 	%rd<8>;

	ld.param.u64 	%rd1, [_Z4_addPfS_jf_param_0];
	ld.param.u64 	%rd2, [_Z4_addPfS_jf_param_1];
	ld.param.u32 	%r2, [_Z4_addPfS_jf_param_2];
	ld.param.f32 	%f1, [_Z4_addPfS_jf_param_3];
	mov.u32 	%r3, %ctaid.x;
	mov.u32 	%r4, %ntid.x;
	mov.u32 	%r5, %tid.x;
	mad.lo.s32 	%r1, %r3, %r4, %r5;
	setp.ge.u32 	%p1, %r1, %r2;
	@%p1 bra 	$L__BB6_2;
	cvta.to.global.u64 	%rd3, %rd2;
	cvta.to.global.u64 	%rd4, %rd1;
	mul.wide.u32 	%rd5, %r1, 4;
	add.s64 	%rd6, %rd3, %rd5;
	ld.global.f32 	%f2, [%rd6];
	add.s64 	%rd7, %rd4, %rd5;
	ld.global.f32 	%f3, [%rd7];
	fma.rn.f32 	%f4, %f1, %f2, %f3;
	st.global.f32 	[%rd7], %f4;
$L__BB6_2:
	ret;

}
	// .globl	_Z5__mulPfS_j
.visible .entry _Z5__mulPfS_j(
	.param .u64 .ptr .align 1 _Z5__mulPfS_j_param_0,
	.param .u64 .ptr .align 1 _Z5__mulPfS_j_param_1,
	.param .u32 _Z5__mulPfS_j_param_2
)
{
	.reg .pred 	%p<2>;
	.reg .b32 	%r<6>;
	.reg .b32 	%f<4>;
	.reg .b64 	%rd<8>;

	ld.param.u64 	%rd1, [_Z5__mulPfS_j_param_0];
	ld.param.u64 	%rd2, [_Z5__mulPfS_j_param_1];
	ld.param.u32 	%r2, [_Z5__mulPfS_j_param_2];
	mov.u32 	%r3, %ctaid.x;
	mov.u32 	%r4, %ntid.x;
	mov.u32 	%r5, %tid.x;
	mad.lo.s32 	%r1, %r3, %r4, %r5;
	setp.ge.u32 	%p1, %r1, %r2;
	@%p1 bra 	$L__BB7_2;
	cvta.to.global.u64 	%rd3, %rd2;
	cvta.to.global.u64 	%rd4, %rd1;
	mul.wide.u32 	%rd5, %r1, 4;
	add.s64 	%rd6, %rd3, %rd5;
	ld.global.f32 	%f1, [%rd6];
	add.s64 	%rd7, %rd4, %rd5;
	ld.global.f32 	%f2, [%rd7];
	mul.f32 	%f3, %f1, %f2;
	st.global.f32 	[%rd7], %f3;
$L__BB7_2:
	ret;

}


// ===== COMPILED SASS (sm_100) =====

	.target	sm_100

	.elftype	@"ET_EXEC"


//--------------------- .note.nv.tkinfo           --------------------------
	.section	.note.nv.tkinfo,"",@"SHT_NOTE"
	.sectionflags	@"SHF_NOTE_NV_TKINFO"
	.tkinfo
        /*0018*/ 	.word	0x00000002
        /*0030*/ 	.string	""
        /*0030*/ 	.string	"ptxas"
        /*0030*/ 	.string	"Cuda compilation tools, release 13.0, V13.0.88"
        /*0030*/ 	.string	"Build cuda_13.0.r13.0/compiler.36424714_0"
        /*0030*/ 	.string	"-arch sm_100 -m 64 "



//--------------------- .note.nv.cuinfo           --------------------------
	.section	.note.nv.cuinfo,"",@"SHT_NOTE"
	.sectionflags	@"SHF_NOTE_NV_CUINFO"
        /*0018*/ 	.short	0x0002
        /*001a*/ 	.short	0x0064
        /*001c*/ 	.short	0x0082
	.zero		2


//--------------------- .nv.info                  --------------------------
	.section	.nv.info,"",@"SHT_CUDA_INFO"
	.align	4


	//----- nvinfo : EIATTR_REGCOUNT
	.align		4
        /*0000*/ 	.byte	0x04, 0x2f
        /*0002*/ 	.short	(.L_2 - .L_1)
	.align		4
.L_1:
        /*0004*/ 	.word	index@(_Z12_fillUniformPfjjjff)
        /*0008*/ 	.word	0x0000000a


	//----- nvinfo : EIATTR_FRAME_SIZE
	.align		4
.L_2:
        /*000c*/ 	.byte	0x04, 0x11
        /*000e*/ 	.short	(.L_4 - .L_3)
	.align		4
.L_3:
        /*0010*/ 	.word	index@(_Z12_fillUniformPfjjjff)
        /*0014*/ 	.word	0x00000000


	//----- nvinfo : EIATTR_REGCOUNT
	.align		4
.L_4:
        /*0018*/ 	.byte	0x04, 0x2f
        /*001a*/ 	.short	(.L_6 - .L_5)
	.align		4
.L_5:
        /*001c*/ 	.word	index@(_Z13_fillGaussianPfjjjff)
        /*0020*/ 	.word	0x00000014


	//----- nvinfo : EIATTR_FRAME_SIZE
	.align		4
.L_6:
        /*0024*/ 	.byte	0x04, 0x11
        /*0026*/ 	.short	(.L_8 - .L_7)
	.align		4
.L_7:
        /*0028*/ 	.word	index@($__internal_0_$__cuda_sm20_sqrt_rn_f32_slowpath)
        /*002c*/ 	.word	0x00000000


	//----- nvinfo : EIATTR_FRAME_SIZE
	.align		4
.L_8:
        /*0030*/ 	.byte	0x04, 0x11
        /*0032*/ 	.short	(.L_10 - .L_9)
	.align		4
.L_9:
        /*0034*/ 	.word	index@(_Z13_fillGaussianPfjjjff)
        /*0038*/ 	.word	0x00000000


	//----- nvinfo : EIATTR_REGCOUNT
	.align		4
.L_10:
        /*003c*/ 	.byte	0x04, 0x2f
        /*003e*/ 	.short	(.L_12 - .L_11)
	.align		4
.L_11:
        /*0040*/ 	.word	index@(_Z5_fillPfjf)
        /*0044*/ 	.word	0x0000000a


	//----- nvinfo : EIATTR_FRAME_SIZE
	.align		4
.L_12:
        /*0048*/ 	.byte	0x04, 0x11
        /*004a*/ 	.short	(.L_14 - .L_13)
	.align		4
.L_13:
        /*004c*/ 	.word	index@(_Z5_fillPfjf)
        /*0050*/ 	.word	0x00000000


	//----- nvinfo : EIATTR_REGCOUNT
	.align		4
.L_14:
        /*0054*/ 	.byte	0x04, 0x2f
        /*0056*/ 	.short	(.L_16 - .L_15)
	.align		4
.L_15:
        /*0058*/ 	.word	index@(_Z10newWeightsPfS_S_S_j)
        /*005c*/ 	.word	0x0000000e


	//----- nvinfo : EIATTR_FRAME_SIZE
	.align		4
.L_16:
        /*0060*/ 	.byte	0x04, 0x11
        /*0062*/ 	.short	(.L_18 - .L_17)
	.align		4
.L_17:
        /*0064*/ 	.word	index@(_Z10newWeightsPfS_S_S_j)
        /*0068*/ 	.word	0x00000000


	//----- nvinfo : EIATTR_REGCOUNT
	.align		4
.L_18:
        /*006c*/ 	.byte	0x04, 0x2f
        /*006e*/ 	.short	(.L_20 - .L_19)
	.align		4
.L_19:
        /*0070*/ 	.word	index@(_Z12_reluForwardPfj)
        /*0074*/ 	.word	0x00000008


	//----- nvinfo : EIATTR_FRAME_SIZE
	.align		4
.L_20:
        /*0078*/ 	.byte	0x04, 0x11
        /*007a*/ 	.short	(.L_22 - .L_21)
	.align		4
.L_21:
        /*007c*/ 	.word	index@(_Z12_reluForwardPfj)
        /*0080*/ 	.word	0x00000000


	//----- nvinfo : EIATTR_REGCOUNT
	.align		4
.L_22:
        /*0084*/ 	.byte	0x04, 0x2f
        /*0086*/ 	.short	(.L_24 - .L_23)
	.align		4
.L_23:
        /*0088*/ 	.word	index@(_Z13_reluBackwardPfS_j)
        /*008c*/ 	.word	0x0000000c


	//----- nvinfo : EIATTR_FRAME_SIZE
	.align		4
.L_24:
        /*0090*/ 	.byte	0x04, 0x11
        /*0092*/ 	.short	(.L_26 - .L_25)
	.align		4
.L_25:
        /*0094*/ 	.word	index@(_Z13_reluBackwardPfS_j)
        /*0098*/ 	.word	0x00000000


	//----- nvinfo : EIATTR_REGCOUNT
	.align		4
.L_26:
        /*009c*/ 	.byte	0x04, 0x2f
        /*009e*/ 	.short	(.L_28 - .L_27)
	.align		4
.L_27:
        /*00a0*/ 	.word	index@(_Z4_addPfS_jf)
        /*00a4*/ 	.word	0x0000000a


	//----- nvinfo : EIATTR_FRAME_SIZE
	.align		4
.L_28:
        /*00a8*/ 	.byte	0x04, 0x11
        /*00aa*/ 	.short	(.L_30 - .L_29)
	.align		4
.L_29:
        /*00ac*/ 	.word	index@(_Z4_addPfS_jf)
        /*00b0*/ 	.word	0x00000000


	//----- nvinfo : EIATTR_REGCOUNT
	.align		4
.L_30:
        /*00b4*/ 	.byte	0x04, 0x2f
        /*00b6*/ 	.short	(.L_32 - .L_31)
	.align		4
.L_31:
        /*00b8*/ 	.word	index@(_Z5__mulPfS_j)
        /*00bc*/ 	.word	0x0000000a


	//----- nvinfo : EIATTR_FRAME_SIZE
	.align		4
.L_32:
        /*00c0*/ 	.byte	0x04, 0x11
        /*00c2*/ 	.short	(.L_34 - .L_33)
	.align		4
.L_33:
        /*00c4*/ 	.word	index@(_Z5__mulPfS_j)
        /*00c8*/ 	.word	0x00000000


	//----- nvinfo : EIATTR_MIN_STACK_SIZE
	.align		4
.L_34:
        /*00cc*/ 	.byte	0x04, 0x12
        /*00ce*/ 	.short	(.L_36 - .L_35)
	.align		4
.L_35:
        /*00d0*/ 	.word	index@(_Z5__mulPfS_j)
        /*00d4*/ 	.word	0x00000000


	//----- nvinfo : EIATTR_MIN_STACK_SIZE
	.align		4
.L_36:
        /*00d8*/ 	.byte	0x04, 0x12
        /*00da*/ 	.short	(.L_38 - .L_37)
	.align		4
.L_37:
        /*00dc*/ 	.word	index@(_Z4_addPfS_jf)
        /*00e0*/ 	.word	0x00000000


	//----- nvinfo : EIATTR_MIN_STACK_SIZE
	.align		4
.L_38:
        /*00e4*/ 	.byte	0x04, 0x12
        /*00e6*/ 	.short	(.L_40 - .L_39)
	.align		4
.L_39:
        /*00e8*/ 	.word	index@(_Z13_reluBackwardPfS_j)
        /*00ec*/ 	.word	0x00000000


	//----- nvinfo : EIATTR_MIN_STACK_SIZE
	.align		4
.L_40:
        /*00f0*/ 	.byte	0x04, 0x12
        /*00f2*/ 	.short	(.L_42 - .L_41)
	.align		4
.L_41:
        /*00f4*/ 	.word	index@(_Z12_reluForwardPfj)
        /*00f8*/ 	.word	0x00000000


	//----- nvinfo : EIATTR_MIN_STACK_SIZE
	.align		4
.L_42:
        /*00fc*/ 	.byte	0x04, 0x12
        /*00fe*/ 	.short	(.L_44 - .L_43)
	.align		4
.L_43:
        /*0100*/ 	.word	index@(_Z10newWeightsPfS_S_S_j)
        /*0104*/ 	.word	0x00000000


	//----- nvinfo : EIATTR_MIN_STACK_SIZE
	.align		4
.L_44:
        /*0108*/ 	.byte	0x04, 0x12
        /*010a*/ 	.short	(.L_46 - .L_45)
	.align		4
.L_45:
        /*010c*/ 	.word	index@(_Z5_fillPfjf)
        /*0110*/ 	.word	0x00000000


	//----- nvinfo : EIATTR_MIN_STACK_SIZE
	.align		4
.L_46:
        /*0114*/ 	.byte	0x04, 0x12
        /*0116*/ 	.short	(.L_48 - .L_47)
	.align		4
.L_47:
        /*0118*/ 	.word	index@(_Z13_fillGaussianPfjjjff)
        /*011c*/ 	.word	0x00000000


	//----- nvinfo : EIATTR_MIN_STACK_SIZE
	.align		4
.L_48:
        /*0120*/ 	.byte	0x04, 0x12
        /*0122*/ 	.short	(.L_50 - .L_49)
	.align		4
.L_49:
        /*0124*/ 	.word	index@(_Z12_fillUniformPfjjjff)
        /*0128*/ 	.word	0x00000000
.L_50:


//--------------------- .nv.compat                --------------------------
	.section	.nv.compat,"",@"SHT_CUDA_COMPAT_INFO"
	.align	4
        /*0000*/ 	.byte	0x02, 0x09, 0x00, 0x00, 0x02, 0x02, 0x01, 0x00, 0x02, 0x05, 0x05, 0x00, 0x03, 0x07, 0x01, 0x01
        /*0010*/ 	.byte	0x02, 0x03, 0x00, 0x00, 0x02, 0x06, 0x01, 0x00, 0x04, 0x0b, 0x08, 0x00, 0x01, 0x00, 0x00, 0x00
        /*0020*/ 	.byte	0x00, 0x00, 0x00, 0x00


//--------------------- .nv.info._Z5__mulPfS_j    --------------------------
	.section	.nv.info._Z5__mulPfS_j,"",@"SHT_CUDA_INFO"
	.sectionflags	@""
	.align	4


	//----- nvinfo : EIATTR_CUDA_API_VERSION
	.align		4
        /*0000*/ 	.byte	0x04, 0x37
        /*0002*/ 	.short	(.L_52 - .L_51)
.L_51:
        /*0004*/ 	.word	0x00000082


	//----- nvinfo : EIATTR_KPARAM_INFO
	.align		4
.L_52:
        /*0008*/ 	.byte	0x04, 0x17
        /*000a*/ 	.short	(.L_54 - .L_53)
.L_53:
        /*000c*/ 	.word	0x00000000
        /*0010*/ 	.short	0x0002
        /*0012*/ 	.short	0x0010
        /*0014*/ 	.byte	0x00, 0xf0, 0x11, 0x00


	//----- nvinfo : EIATTR_KPARAM_INFO
	.align		4
.L_54:
        /*0018*/ 	.byte	0x04, 0x17
        /*001a*/ 	.short	(.L_56 - .L_55)
.L_55:
        /*001c*/ 	.word	0x00000000
        /*0020*/ 	.short	0x0001
        /*0022*/ 	.short	0x0008
        /*0024*/ 	.byte	0x00, 0xf5, 0x21, 0x00


	//----- nvinfo : EIATTR_KPARAM_INFO
	.align		4
.L_56:
        /*0028*/ 	.byte	0x04, 0x17
        /*002a*/ 	.short	(.L_58 - .L_57)
.L_57:
        /*002c*/ 	.word	0x00000000
        /*0030*/ 	.short	0x0000
        /*0032*/ 	.short	0x0000
        /*0034*/ 	.byte	0x00, 0xf5, 0x21, 0x00


	//----- nvinfo : EIATTR_SPARSE_MMA_MASK
	.align		4
.L_58:
        /*0038*/ 	.byte	0x03, 0x50
        /*003a*/ 	.short	0x0000


	//----- nvinfo : EIATTR_MAXREG_COUNT
	.align		4
        /*003c*/ 	.byte	0x03, 0x1b
        /*003e*/ 	.short	0x00ff


	//----- nvinfo : EIATTR_MERCURY_ISA_VERSION
	.align		4
        /*0040*/ 	.byte	0x03, 0x5f
        /*0042*/ 	.short	0x0101


	//----- nvinfo : EIATTR_VRC_CTA_INIT_COUNT
	.align		4
        /*0044*/ 	.byte	0x02, 0x4a
	.zero		1
	.zero		1


	//----- nvinfo : EIATTR_EXIT_INSTR_OFFSETS
	.align		4
        /*0048*/ 	.byte	0x04, 0x1c
        /*004a*/ 	.short	(.L_60 - .L_59)


	//   ....[0]....
.L_59:
        /*004c*/ 	.word	0x00000070


	//   ....[1]....
        /*0050*/ 	.word	0x00000110


	//----- nvinfo : EIATTR_CBANK_PARAM_SIZE
	.align		4
.L_60:
        /*0054*/ 	.byte	0x03, 0x19
        /*0056*/ 	.short	0x0014


	//----- nvinfo : EIATTR_PARAM_CBANK
	.align		4
        /*0058*/ 	.byte	0x04, 0x0a
        /*005a*/ 	.short	(.L_62 - .L_61)
	.align		4
.L_61:
        /*005c*/ 	.word	index@(.nv.constant0._Z5__mulPfS_j)
        /*0060*/ 	.short	0x0380
        /*0062*/ 	.short	0x0014


	//----- nvinfo : EIATTR_SW_WAR
	.align		4
.L_62:
        /*0064*/ 	.byte	0x04, 0x36
        /*0066*/ 	.short	(.L_64 - .L_63)
.L_63:
        /*0068*/ 	.word	0x00000008
.L_64:


//--------------------- .nv.info._Z4_addPfS_jf    --------------------------
	.section	.nv.info._Z4_addPfS_jf,"",@"SHT_CUDA_INFO"
	.sectionflags	@""
	.align	4


	//----- nvinfo : EIATTR_CUDA_API_VERSION
	.align		4
        /*0000*/ 	.byte	0x04, 0x37
        /*0002*/ 	.short	(.L_66 - .L_65)
.L_65:
        /*0004*/ 	.word	0x00000082


	//----- nvinfo : EIATTR_KPARAM_INFO
	.align		4
.L_66:
        /*0008*/ 	.byte	0x04, 0x17
        /*000a*/ 	.short	(.L_68 - .L_67)
.L_67:
        /*000c*/ 	.word	0x00000000
        /*0010*/ 	.short	0x0003
        /*0012*/ 	.short	0x0014
        /*0014*/ 	.byte	0x00, 0xf0, 0x11, 0x00


	//----- nvinfo : EIATTR_KPARAM_INFO
	.align		4
.L_68:
        /*0018*/ 	.byte	0x04, 0x17
        /*001a*/ 	.short	(.L_70 - .L_69)
.L_69:
        /*001c*/ 	.word	0x00000000
        /*0020*/ 	.short	0x0002
        /*0022*/ 	.short	0x0010
        /*0024*/ 	.byte	0x00, 0xf0, 0x11, 0x00


	//----- nvinfo : EIATTR_KPARAM_INFO
	.align		4
.L_70:
        /*0028*/ 	.byte	0x04, 0x17
        /*002a*/ 	.short	(.L_72 - .L_71)
.L_71:
        /*002c*/ 	.word	0x00000000
        /*0030*/ 	.short	0x0001
        /*0032*/ 	.short	0x0008
        /*0034*/ 	.byte	0x00, 0xf5, 0x21, 0x00


	//----- nvinfo : EIATTR_KPARAM_INFO
	.align		4
.L_72:
        /*0038*/ 	.byte	0x04, 0x17
        /*003a*/ 	.short	(.L_74 - .L_73)
.L_73:
        /*003c*/ 	.word	0x00000000
        /*0040*/ 	.short	0x0000
        /*0042*/ 	.short	0x0000
        /*0044*/ 	.byte	0x00, 0xf5, 0x21, 0x00


	//----- nvinfo : EIATTR_SPARSE_MMA_MASK
	.align		4
.L_74:
        /*0048*/ 	.byte	0x03, 0x50
        /*004a*/ 	.short	0x0000


	//----- nvinfo : EIATTR_MAXREG_COUNT
	.align		4
        /*004c*/ 	.byte	0x03, 0x1b
        /*004e*/ 	.short	0x00ff


	//----- nvinfo : EIATTR_MERCURY_ISA_VERSION
	.align		4
        /*0050*/ 	.byte	0x03, 0x5f
        /*0052*/ 	.short	0x0101


	//----- nvinfo : EIATTR_VRC_CTA_INIT_COUNT
	.align		4
        /*0054*/ 	.byte	0x02, 0x4a
	.zero		1
	.zero		1


	//----- nvinfo : EIATTR_EXIT_INSTR_OFFSETS
	.align		4
        /*0058*/ 	.byte	0x04, 0x1c
        /*005a*/ 	.short	(.L_76 - .L_75)


	//   ....[0]....
.L_75:
        /*005c*/ 	.word	0x00000070


	//   ....[1]....
        /*0060*/ 	.word	0x00000120


	//----- nvinfo : EIATTR_CBANK_PARAM_SIZE
	.align		4
.L_76:
        /*0064*/ 	.byte	0x03, 0x19
        /*0066*/ 	.short	0x0018


	//----- nvinfo : EIATTR_PARAM_CBANK
	.align		4
        /*0068*/ 	.byte	0x04, 0x0a
        /*006a*/ 	.short	(.L_78 - .L_77)
	.align		4
.L_77:
        /*006c*/ 	.word	index@(.nv.constant0._Z4_addPfS_jf)
        /*0070*/ 	.short	0x0380
        /*0072*/ 	.short	0x0018


	//----- nvinfo : EIATTR_SW_WAR
	.align		4
.L_78:
        /*0074*/ 	.byte	0x04, 0x36
        /*0076*/ 	.short	(.L_80 - .L_79)
.L_79:
        /*0078*/ 	.word	0x00000008
.L_80:


//--------------------- .nv.info._Z13_reluBackwardPfS_j --------------------------
	.section	.nv.info._Z13_reluBackwardPfS_j,"",@"SHT_CUDA_INFO"
	.sectionflags	@""
	.align	4


	//----- nvinfo : EIATTR_CUDA_API_VERSION
	.align		4
        /*0000*/ 	.byte	0x04, 0x37
        /*0002*/ 	.short	(.L_82 - .L_81)
.L_81:
        /*0004*/ 	.word	0x00000082


	//----- nvinfo : EIATTR_KPARAM_INFO
	.align		4
.L_82:
        /*0008*/ 	.byte	0x04, 0x17
        /*000a*/ 	.short	(.L_84 - .L_83)
.L_83:
        /*000c*/ 	.word	0x00000000
        /*0010*/ 	.short	0x0002
        /*0012*/ 	.short	0x0010
        /*0014*/ 	.byte	0x00, 0xf0, 0x11, 0x00


	//----- nvinfo : EIATTR_KPARAM_INFO
	.align		4
.L_84:
        /*0018*/ 	.byte	0x04, 0x17
        /*001a*/ 	.short	(.L_86 - .L_85)
.L_85:
        /*001c*/ 	.word	0x00000000
        /*0020*/ 	.short	0x0001
        /*0022*/ 	.short	0x0008
        /*0024*/ 	.byte	0x00, 0xf5, 0x21, 0x00


	//----- nvinfo : EIATTR_KPARAM_INFO
	.align		4
.L_86:
        /*0028*/ 	.byte	0x04, 0x17
        /*002a*/ 	.short	(.L_88 - .L_87)
.L_87:
        /*002c*/ 	.word	0x00000000
        /*0030*/ 	.short	0x0000
        /*0032*/ 	.short	0x0000
        /*0034*/ 	.byte	0x00, 0xf5, 0x21, 0x00


	//----- nvinfo : EIATTR_SPARSE_MMA_MASK
	.align		4
.L_88:
        /*0038*/ 	.byte	0x03, 0x50
        /*003a*/ 	.short	0x0000


	//----- nvinfo : EIATTR_MAXREG_COUNT
	.align		4
        /*003c*/ 	.byte	0x03, 0x1b
        /*003e*/ 	.short	0x00ff


	//----- nvinfo : EIATTR_MERCURY_ISA_VERSION
	.align		4
        /*0040*/ 	.byte	0x03, 0x5f
        /*0042*/ 	.short	0x0101


	//----- nvinfo : EIATTR_VRC_CTA_INIT_COUNT
	.align		4
        /*0044*/ 	.byte	0x02, 0x4a
	.zero		1
	.zero		1


	//----- nvinfo : EIATTR_EXIT_INSTR_OFFSETS
	.align		4
        /*0048*/ 	.byte	0x04, 0x1c
        /*004a*/ 	.short	(.L_90 - .L_89)


	//   ....[0]....
.L_89:
        /*004c*/ 	.word	0x00000070


	//   ....[1]....
        /*0050*/ 	.word	0x00000150


	//----- nvinfo : EIATTR_CRS_STACK_SIZE
	.align		4
.L_90:
        /*0054*/ 	.byte	0x04, 0x1e
        /*0056*/ 	.short	(.L_92 - .L_91)
.L_91:
        /*0058*/ 	.word	0x00000000


	//----- nvinfo : EIATTR_CBANK_PARAM_SIZE
	.align		4
.L_92:
        /*005c*/ 	.byte	0x03, 0x19
        /*005e*/ 	.short	0x0014


	//----- nvinfo : EIATTR_PARAM_CBANK
	.align		4
        /*0060*/ 	.byte	0x04, 0x0a
        /*0062*/ 	.short	(.L_94 - .L_93)
	.align		4
.L_93:
        /*0064*/ 	.word	index@(.nv.constant0._Z13_reluBackwardPfS_j)
        /*0068*/ 	.short	0x0380
        /*006a*/ 	.short	0x0014


	//----- nvinfo : EIATTR_SW_WAR
	.align		4
.L_94:
        /*006c*/ 	.byte	0x04, 0x36
        /*006e*/ 	.short	(.L_96 - .L_95)
.L_95:
        /*0070*/ 	.word	0x00000008
.L_96:


//--------------------- .nv.info._Z12_reluForwardPfj --------------------------
	.section	.nv.info._Z12_reluForwardPfj,"",@"SHT_CUDA_INFO"
	.sectionflags	@""
	.align	4


	//----- nvinfo : EIATTR_CUDA_API_VERSION
	.align		4
        /*0000*/ 	.byte	0x04, 0x37
        /*0002*/ 	.short	(.L_98 - .L_97)
.L_97:
        /*0004*/ 	.word	0x00000082


	//----- nvinfo : EIATTR_KPARAM_INFO
	.align		4
.L_98:
        /*0008*/ 	.byte	0x04, 0x17
        /*000a*/ 	.short	(.L_100 - .L_99)
.L_99:
        /*000c*/ 	.word	0x00000000
        /*0010*/ 	.short	0x0001
        /*0012*/ 	.short	0x0008
        /*0014*/ 	.byte	0x00, 0xf0, 0x11, 0x00


	//----- nvinfo : EIATTR_KPARAM_INFO
	.align		4
.L_100:
        /*0018*/ 	.byte	0x04, 0x17
        /*001a*/ 	.short	(.L_102 - .L_101)
.L_101:
        /*001c*/ 	.word	0x00000000
        /*0020*/ 	.short	0x0000
        /*0022*/ 	.short	0x0000
        /*0024*/ 	.byte	0x00, 0xf5, 0x21, 0x00


	//----- nvinfo : EIATTR_SPARSE_MMA_MASK
	.align		4
.L_102:
        /*0028*/ 	.byte	0x03, 0x50
        /*002a*/ 	.short	0x0000


	//----- nvinfo : EIATTR_MAXREG_COUNT
	.align		4
        /*002c*/ 	.byte	0x03, 0x1b
        /*002e*/ 	.short	0x00ff


	//----- nvinfo : EIATTR_MERCURY_ISA_VERSION
	.align		4
        /*0030*/ 	.byte	0x03, 0x5f
        /*0032*/ 	.short	0x0101


	//----- nvinfo : EIATTR_VRC_CTA_INIT_COUNT
	.align		4
        /*0034*/ 	.byte	0x02, 0x4a
	.zero		1
	.zero		1


	//----- nvinfo : EIATTR_EXIT_INSTR_OFFSETS
	.align		4
        /*0038*/ 	.byte	0x04, 0x1c
        /*003a*/ 	.short	(.L_104 - .L_103)


	//   ....[0]....
.L_103:
        /*003c*/ 	.word	0x00000070


	//   ....[1]....
        /*0040*/ 	.word	0x000000e0


	//----- nvinfo : EIATTR_CBANK_PARAM_SIZE
	.align		4
.L_104:
        /*0044*/ 	.byte	0x03, 0x19
        /*0046*/ 	.short	0x000c


	//----- nvinfo : EIATTR_PARAM_CBANK
	.align		4
        /*0048*/ 	.byte	0x04, 0x0a
        /*004a*/ 	.short	(.L_106 - .L_105)
	.align		4
.L_105:
        /*004c*/ 	.word	index@(.nv.constant0._Z12_reluForwardPfj)
        /*0050*/ 	.short	0x0380
        /*0052*/ 	.short	0x000c


	//----- nvinfo : EIATTR_SW_WAR
	.align		4
.L_106:
        /*0054*/ 	.byte	0x04, 0x36
        /*0056*/ 	.short	(.L_108 - .L_107)
.L_107:
        /*0058*/ 	.word	0x00000008
.L_108:


//--------------------- .nv.info._Z10newWeightsPfS_S_S_j --------------------------
	.section	.nv.info._Z10newWeightsPfS_S_S_j,"",@"SHT_CUDA_INFO"
	.sectionflags	@""
	.align	4


	//----- nvinfo : EIATTR_CUDA_API_VERSION
	.align		4
        /*0000*/ 	.byte	0x04, 0x37
        /*0002*/ 	.short	(.L_110 - .L_109)
.L_109:
        /*0004*/ 	.word	0x00000082


	//----- nvinfo : EIATTR_KPARAM_INFO
	.align		4
.L_110:
        /*0008*/ 	.byte	0x04, 0x17
        /*000a*/ 	.short	(.L_112 - .L_111)
.L_111:
        /*000c*/ 	.word	0x00000000
        /*0010*/ 	.short	0x0004
        /*0012*/ 	.short	0x0020
        /*0014*/ 	.byte	0x00, 0xf0, 0x11, 0x00


	//----- nvinfo : EIATTR_KPARAM_INFO
	.align		4
.L_112:
        /*0018*/ 	.byte	0x04, 0x17
        /*001a*/ 	.short	(.L_114 - .L_113)
.L_113:
        /*001c*/ 	.word	0x00000000
        /*0020*/ 	.short	0x0003
        /*0022*/ 	.short	0x0018
        /*0024*/ 	.byte	0x00, 0xf5, 0x21, 0x00


	//----- nvinfo : EIATTR_KPARAM_INFO
	.align		4
.L_114:
        /*0028*/ 	.byte	0x04, 0x17
        /*002a*/ 	.short	(.L_116 - .L_115)
.L_115:
        /*002c*/ 	.word	0x00000000
        /*0030*/ 	.short	0x0002
        /*0032*/ 	.short	0x0010
        /*0034*/ 	.byte	0x00, 0xf5, 0x21, 0x00


	//----- nvinfo : EIATTR_KPARAM_INFO
	.align		4
.L_116:
        /*0038*/ 	.byte	0x04, 0x17
        /*003a*/ 	.short	(.L_118 - .L_117)
.L_117:
        /*003c*/ 	.word	0x00000000
        /*0040*/ 	.short	0x0001
        /*0042*/ 	.short	0x0008
        /*0044*/ 	.byte	0x00, 0xf5, 0x21, 0x00


	//----- nvinfo : EIATTR_KPARAM_INFO
	.align		4
.L_118:
        /*0048*/ 	.byte	0x04, 0x17
        /*004a*/ 	.short	(.L_120 - .L_119)
.L_119:
        /*004c*/ 	.word	0x00000000
        /*0050*/ 	.short	0x0000
        /*0052*/ 	.short	0x0000
        /*0054*/ 	.byte	0x00, 0xf5, 0x21, 0x00


	//----- nvinfo : EIATTR_SPARSE_MMA_MASK
	.align		4
.L_120:
        /*0058*/ 	.byte	0x03, 0x50
        /*005a*/ 	.short	0x0000


	//----- nvinfo : EIATTR_MAXREG_COUNT
	.align		4
        /*005c*/ 	.byte	0x03, 0x1b
        /*005e*/ 	.short	0x00ff


	//----- nvinfo : EIATTR_MERCURY_ISA_VERSION
	.align		4
        /*0060*/ 	.byte	0x03, 0x5f
        /*0062*/ 	.short	0x0101


	//----- nvinfo : EIATTR_VRC_CTA_INIT_COUNT
	.align		4
        /*0064*/ 	.byte	0x02, 0x4a
	.zero		1
	.zero		1


	//----- nvinfo : EIATTR_EXIT_INSTR_OFFSETS
	.align		4
        /*0068*/ 	.byte	0x04, 0x1c
        /*006a*/ 	.short	(.L_122 - .L_121)


	//   ....[0]....
.L_121:
        /*006c*/ 	.word	0x00000070


	//   ....[1]....
        /*0070*/ 	.word	0x00000160


	//----- nvinfo : EIATTR_CBANK_PARAM_SIZE
	.align		4
.L_122:
        /*0074*/ 	.byte	0x03, 0x19
        /*0076*/ 	.short	0x0024


	//----- nvinfo : EIATTR_PARAM_CBANK
	.align		4
        /*0078*/ 	.byte	0x04, 0x0a
        /*007a*/ 	.short	(.L_124 - .L_123)
	.align		4
.L_123:
        /*007c*/ 	.word	index@(.nv.constant0._Z10newWeightsPfS_S_S_j)
        /*0080*/ 	.short	0x0380
        /*0082*/ 	.short	0x0024


	//----- nvinfo : EIATTR_SW_WAR
	.align		4
.L_124:
        /*0084*/ 	.byte	0x04, 0x36
        /*0086*/ 	.short	(.L_126 - .L_125)
.L_125:
        /*0088*/ 	.word	0x00000008
.L_126:


//--------------------- .nv.info._Z5_fillPfjf     --------------------------
	.section	.nv.info._Z5_fillPfjf,"",@"SHT_CUDA_INFO"
	.sectionflags	@""
	.align	4


	//----- nvinfo : EIATTR_CUDA_API_VERSION
	.align		4
        /*0000*/ 	.byte	0x04, 0x37
        /*0002*/ 	.short	(.L_128 - .L_127)
.L_127:
        /*0004*/ 	.word	0x00000082


	//----- nvinfo : EIATTR_KPARAM_INFO
	.align		4
.L_128:
        /*0008*/ 	.byte	0x04, 0x17
        /*000a*/ 	.short	(.L_130 - .L_129)
.L_129:
        /*000c*/ 	.word	0x00000000
        /*0010*/ 	.short	0x0002
        /*0012*/ 	.short	0x000c
        /*0014*/ 	.byte	0x00, 0xf0, 0x11, 0x00


	//----- nvinfo : EIATTR_KPARAM_INFO
	.align		4
.L_130:
        /*0018*/ 	.byte	0x04, 0x17
        /*001a*/ 	.short	(.L_132 - .L_131)
.L_131:
        /*001c*/ 	.word	0x00000000
        /*0020*/ 	.short	0x0001
        /*0022*/ 	.short	0x0008
        /*0024*/ 	.byte	0x00, 0xf0, 0x11, 0x00


	//----- nvinfo : EIATTR_KPARAM_INFO
	.align		4
.L_132:
        /*0028*/ 	.byte	0x04, 0x17
        /*002a*/ 	.short	(.L_134 - .L_133)
.L_133:
        /*002c*/ 	.word	0x00000000
        /*0030*/ 	.short	0x0000
        /*0032*/ 	.short	0x0000
        /*0034*/ 	.byte	0x00, 0xf5, 0x21, 0x00


	//----- nvinfo : EIATTR_SPARSE_MMA_MASK
	.align		4
.L_134:
        /*0038*/ 	.byte	0x03, 0x50
        /*003a*/ 	.short	0x0000


	//----- nvinfo : EIATTR_MAXREG_COUNT
	.align		4
        /*003c*/ 	.byte	0x03, 0x1b
        /*003e*/ 	.short	0x00ff


	//----- nvinfo : EIATTR_MERCURY_ISA_VERSION
	.align		4
        /*0040*/ 	.byte	0x03, 0x5f
        /*0042*/ 	.short	0x0101


	//----- nvinfo : EIATTR_VRC_CTA_INIT_COUNT
	.align		4
        /*0044*/ 	.byte	0x02, 0x4a
	.zero		1
	.zero		1


	//----- nvinfo : EIATTR_EXIT_INSTR_OFFSETS
	.align		4
        /*0048*/ 	.byte	0x04, 0x1c
        /*004a*/ 	.short	(.L_136 - .L_135)


	//   ....[0]....
.L_135:
        /*004c*/ 	.word	0x00000070


	//   ....[1]....
        /*0050*/ 	.word	0x000000d0


	//----- nvinfo : EIATTR_CBANK_PARAM_SIZE
	.align		4
.L_136:
        /*0054*/ 	.byte	0x03, 0x19
        /*0056*/ 	.short	0x0010


	//----- nvinfo : EIATTR_PARAM_CBANK
	.align		4
        /*0058*/ 	.byte	0x04, 0x0a
        /*005a*/ 	.short	(.L_138 - .L_137)
	.align		4
.L_137:
        /*005c*/ 	.word	index@(.nv.constant0._Z5_fillPfjf)
        /*0060*/ 	.short	0x0380
        /*0062*/ 	.short	0x0010


	//----- nvinfo : EIATTR_SW_WAR
	.align		4
.L_138:
        /*0064*/ 	.byte	0x04, 0x36
        /*0066*/ 	.short	(.L_140 - .L_139)
.L_139:
        /*0068*/ 	.word	0x00000008
.L_140:


//--------------------- .nv.info._Z13_fillGaussianPfjjjff --------------------------
	.section	.nv.info._Z13_fillGaussianPfjjjff,"",@"SHT_CUDA_INFO"
	.sectionflags	@""
	.align	4


	//----- nvinfo : EIATTR_CUDA_API_VERSION
	.align		4
        /*0000*/ 	.byte	0x04, 0x37
        /*0002*/ 	.short	(.L_142 - .L_141)
.L_141:
        /*0004*/ 	.word	0x00000082


	//----- nvinfo : EIATTR_KPARAM_INFO
	.align		4
.L_142:
        /*0008*/ 	.byte	0x04, 0x17
        /*000a*/ 	.short	(.L_144 - .L_143)
.L_143:
        /*000c*/ 	.word	0x00000000
        /*0010*/ 	.short	0x0005
        /*0012*/ 	.short	0x0018
        /*0014*/ 	.byte	0x00, 0xf0, 0x11, 0x00


	//----- nvinfo : EIATTR_KPARAM_INFO
	.align		4
.L_144:
        /*0018*/ 	.byte	0x04, 0x17
        /*001a*/ 	.short	(.L_146 - .L_145)
.L_145:
        /*001c*/ 	.word	0x00000000
        /*0020*/ 	.short	0x0004
        /*0022*/ 	.short	0x0014
        /*0024*/ 	.byte	0x00, 0xf0, 0x11, 0x00


	//----- nvinfo : EIATTR_KPARAM_INFO
	.align		4
.L_146:
        /*0028*/ 	.byte	0x04, 0x17
        /*002a*/ 	.short	(.L_148 - .L_147)
.L_147:
        /*002c*/ 	.word	0x00000000
        /*0030*/ 	.short	0x0003
        /*0032*/ 	.short	0x0010
        /*0034*/ 	.byte	0x00, 0xf0, 0x11, 0x00


	//----- nvinfo : EIATTR_KPARAM_INFO
	.align		4
.L_148:
        /*0038*/ 	.byte	0x04, 0x17
        /*003a*/ 	.short	(.L_150 - .L_149)
.L_149:
        /*003c*/ 	.word	0x00000000
        /*0040*/ 	.short	0x0002
        /*0042*/ 	.short	0x000c
        /*0044*/ 	.byte	0x00, 0xf0, 0x11, 0x00


	//----- nvinfo : EIATTR_KPARAM_INFO
	.align		4
.L_150:
        /*0048*/ 	.byte	0x04, 0x17
        /*004a*/ 	.short	(.L_152 - .L_151)
.L_151:
        /*004c*/ 	.word	0x00000000
        /*0050*/ 	.short	0x0001
        /*0052*/ 	.short	0x0008
        /*0054*/ 	.byte	0x00, 0xf0, 0x11, 0x00


	//----- nvinfo : EIATTR_KPARAM_INFO
	.align		4
.L_152:
        /*0058*/ 	.byte	0x04, 0x17
        /*005a*/ 	.short	(.L_154 - .L_153)
.L_153:
        /*005c*/ 	.word	0x00000000
        /*0060*/ 	.short	0x0000
        /*0062*/ 	.short	0x0000
        /*0064*/ 	.byte	0x00, 0xf5, 0x21, 0x00


	//----- nvinfo : EIATTR_SPARSE_MMA_MASK
	.align		4
.L_154:
        /*0068*/ 	.byte	0x03, 0x50
        /*006a*/ 	.short	0x0000


	//----- nvinfo : EIATTR_MAXREG_COUNT
	.align		4
        /*006c*/ 	.byte	0x03, 0x1b
        /*006e*/ 	.short	0x00ff


	//----- nvinfo : EIATTR_MERCURY_ISA_VERSION
	.align		4
        /*0070*/ 	.byte	0x03, 0x5f
        /*0072*/ 	.short	0x0101


	//----- nvinfo : EIATTR_VRC_CTA_INIT_COUNT
	.align		4
        /*0074*/ 	.byte	0x02, 0x4a
	.zero		1
	.zero		1


	//----- nvinfo : EIATTR_EXIT_INSTR_OFFSETS
	.align		4
        /*0078*/ 	.byte	0x04, 0x1c
        /*007a*/ 	.short	(.L_156 - .L_155)


	//   ....[0]....
.L_155:
        /*007c*/ 	.word	0x00000070


	//   ....[1]....
        /*0080*/ 	.word	0x00000be0


	//----- nvinfo : EIATTR_CRS_STACK_SIZE
	.align		4
.L_156:
        /*0084*/ 	.byte	0x04, 0x1e
        /*0086*/ 	.short	(.L_158 - .L_157)
.L_157:
        /*0088*/ 	.word	0x00000000


	//----- nvinfo : EIATTR_CBANK_PARAM_SIZE
	.align		4
.L_158:
        /*008c*/ 	.byte	0x03, 0x19
        /*008e*/ 	.short	0x001c


	//----- nvinfo : EIATTR_PARAM_CBANK
	.align		4
        /*0090*/ 	.byte	0x04, 0x0a
        /*0092*/ 	.short	(.L_160 - .L_159)
	.align		4
.L_159:
        /*0094*/ 	.word	index@(.nv.constant0._Z13_fillGaussianPfjjjff)
        /*0098*/ 	.short	0x0380
        /*009a*/ 	.short	0x001c


	//----- nvinfo : EIATTR_SW_WAR
	.align		4
.L_160:
        /*009c*/ 	.byte	0x04, 0x36
        /*009e*/ 	.short	(.L_162 - .L_161)
.L_161:
        /*00a0*/ 	.word	0x00000008
.L_162:


//--------------------- .nv.info._Z12_fillUniformPfjjjff --------------------------
	.section	.nv.info._Z12_fillUniformPfjjjff,"",@"SHT_CUDA_INFO"
	.sectionflags	@""
	.align	4


	//----- nvinfo : EIATTR_CUDA_API_VERSION
	.align		4
        /*0000*/ 	.byte	0x04, 0x37
        /*0002*/ 	.short	(.L_164 - .L_163)
.L_163:
        /*0004*/ 	.word	0x00000082


	//----- nvinfo : EIATTR_KPARAM_INFO
	.align		4
.L_164:
        /*0008*/ 	.byte	0x04, 0x17
        /*000a*/ 	.short	(.L_166 - .L_165)
.L_165:
        /*000c*/ 	.word	0x00000000
        /*0010*/ 	.short	0x0005
        /*0012*/ 	.short	0x0018
        /*0014*/ 	.byte	0x00, 0xf0, 0x11, 0x00


	//----- nvinfo : EIATTR_KPARAM_INFO
	.align		4
.L_166:
        /*0018*/ 	.byte	0x04, 0x17
        /*001a*/ 	.short	(.L_168 - .L_167)
.L_167:
        /*001c*/ 	.word	0x00000000
        /*0020*/ 	.short	0x0004
        /*0022*/ 	.short	0x0014
        /*0024*/ 	.byte	0x00, 0xf0, 0x11, 0x00


	//----- nvinfo : EIATTR_KPARAM_INFO
	.align		4
.L_168:
        /*0028*/ 	.byte	0x04, 0x17
        /*002a*/ 	.short	(.L_170 - .L_169)
.L_169:
        /*002c*/ 	.word	0x00000000
        /*0030*/ 	.short	0x0003
        /*0032*/ 	.short	0x0010
        /*0034*/ 	.byte	0x00, 0xf0, 0x11, 0x00


	//----- nvinfo : EIATTR_KPARAM_INFO
	.align		4
.L_170:
        /*0038*/ 	.byte	0x04, 0x17
        /*003a*/ 	.short	(.L_172 - .L_171)
.L_171:
        /*003c*/ 	.word	0x00000000
        /*0040*/ 	.short	0x0002
        /*0042*/ 	.short	0x000c
        /*0044*/ 	.byte	0x00, 0xf0, 0x11, 0x00


	//----- nvinfo : EIATTR_KPARAM_INFO
	.align		4
.L_172:
        /*0048*/ 	.byte	0x04, 0x17
        /*004a*/ 	.short	(.L_174 - .L_173)
.L_173:
        /*004c*/ 	.word	0x00000000
        /*0050*/ 	.short	0x0001
        /*0052*/ 	.short	0x0008
        /*0054*/ 	.byte	0x00, 0xf0, 0x11, 0x00


	//----- nvinfo : EIATTR_KPARAM_INFO
	.align		4
.L_174:
        /*0058*/ 	.byte	0x04, 0x17
        /*005a*/ 	.short	(.L_176 - .L_175)
.L_175:
        /*005c*/ 	.word	0x00000000
        /*0060*/ 	.short	0x0000
        /*0062*/ 	.short	0x0000
        /*0064*/ 	.byte	0x00, 0xf5, 0x21, 0x00


	//----- nvinfo : EIATTR_SPARSE_MMA_MASK
	.align		4
.L_176:
        /*0068*/ 	.byte	0x03, 0x50
        /*006a*/ 	.short	0x0000


	//----- nvinfo : EIATTR_MAXREG_COUNT
	.align		4
        /*006c*/ 	.byte	0x03, 0x1b
        /*006e*/ 	.short	0x00ff


	//----- nvinfo : EIATTR_MERCURY_ISA_VERSION
	.align		4
        /*0070*/ 	.byte	0x03, 0x5f
        /*0072*/ 	.short	0x0101


	//----- nvinfo : EIATTR_VRC_CTA_INIT_COUNT
	.align		4
        /*0074*/ 	.byte	0x02, 0x4a
	.zero		1
	.zero		1


	//----- nvinfo : EIATTR_EXIT_INSTR_OFFSETS
	.align		4
        /*0078*/ 	.byte	0x04, 0x1c
        /*007a*/ 	.short	(.L_178 - .L_177)


	//   ....[0]....
.L_177:
        /*007c*/ 	.word	0x00000070


	//   ....[1]....
        /*0080*/ 	.word	0x000001b0


	//----- nvinfo : EIATTR_CBANK_PARAM_SIZE
	.align		4
.L_178:
        /*0084*/ 	.byte	0x03, 0x19
        /*0086*/ 	.short	0x001c


	//----- nvinfo : EIATTR_PARAM_CBANK
	.align		4
        /*0088*/ 	.byte	0x04, 0x0a
        /*008a*/ 	.short	(.L_180 - .L_179)
	.align		4
.L_179:
        /*008c*/ 	.word	index@(.nv.constant0._Z12_fillUniformPfjjjff)
        /*0090*/ 	.short	0x0380
        /*0092*/ 	.short	0x001c


	//----- nvinfo : EIATTR_SW_WAR
	.align		4
.L_180:
        /*0094*/ 	.byte	0x04, 0x36
        /*0096*/ 	.short	(.L_182 - .L_181)
.L_181:
        /*0098*/ 	.word	0x00000008
.L_182:


//--------------------- .nv.callgraph             --------------------------
	.section	.nv.callgraph,"",@"SHT_CUDA_CALLGRAPH"
	.align	4
	.sectionentsize	8
	.align		4
        /*0000*/ 	.word	0x00000000
	.align		4
        /*0004*/ 	.word	0xffffffff
	.align		4
        /*0008*/ 	.word	0x00000000
	.align		4
        /*000c*/ 	.word	0xfffffffe
	.align		4
        /*0010*/ 	.word	0x00000000
	.align		4
        /*0014*/ 	.word	0xfffffffd
	.align		4
        /*0018*/ 	.word	0x00000000
	.align		4
        /*001c*/ 	.word	0xfffffffc


//--------------------- .nv.constant4             --------------------------
	.section	.nv.constant4,"a",@progbits
	.align	8
	.align		8
.nv.constant4:
        /*0000*/ 	.dword	__cudart_i2opi_f


//--------------------- .text._Z5__mulPfS_j       --------------------------
	.section	.text._Z5__mulPfS_j,"ax",@progbits
	.align	128
        .global         _Z5__mulPfS_j
        .type           _Z5__mulPfS_j,@function
        .size           _Z5__mulPfS_j,(.L_x_20 - _Z5__mulPfS_j)
        .other          _Z5__mulPfS_j,@"STO_CUDA_ENTRY STV_DEFAULT"
_Z5__mulPfS_j:
.text._Z5__mulPfS_j:
[----:B------:R-:W-:Y:S01]  /*0000*/  LDC R1, c[0x0][0x37c] ;  /* 0x0000df00ff017b82 */ /* 0x000fe20000000800 */
[----:B------:R-:W0:Y:S07]  /*0010*/  S2R R0, SR_TID.X ;  /* 0x0000000000007919 */ /* 0x000e2e0000002100 */
[----:B------:R-:W0:Y:S01]  /*0020*/  S2UR UR4, SR_CTAID.X ;  /* 0x00000000000479c3 */ /* 0x000e220000002500 */
[----:B------:R-:W1:Y:S07]  /*0030*/  LDCU UR5, c[0x0][0x390] ;  /* 0x00007200ff0577ac */ /* 0x000e6e0008000800 */
[----:B------:R-:W0:Y:S02]  /*0040*/  LDC R7, c[0x0][0x360] ;  /* 0x0000d800ff077b82 */ /* 0x000e240000000800 */
[----:B0-----:R-:W-:-:S05]  /*0050*/  IMAD R7, R7, UR4, R0 ;  /* 0x0000000407077c24 */ /* 0x001fca000f8e0200 */
[----:B-1----:R-:W-:-:S13]  /*0060*/  ISETP.GE.U32.AND P0, PT, R7, UR5, PT ;  /* 0x0000000507007c0c */ /* 0x002fda000bf06070 */
[----:B------:R-:W-:Y:S05]  /*0070*/  @P0 EXIT ;  /* 0x000000000000094d */ /* 0x000fea0003800000 */
[----:B------:R-:W0:Y:S01]  /*0080*/  LDC.64 R2, c[0x0][0x388] ;  /* 0x0000e200ff027b82 */ /* 0x000e220000000a00 */
[----:B------:R-:W1:Y:S07]  /*0090*/  LDCU.64 UR4, c[0x0][0x358] ;  /* 0x00006b00ff0477ac */ /* 0x000e6e0008000a00 */
[----:B------:R-:W2:Y:S01]  /*00a0*/  LDC.64 R4, c[0x0][0x380] ;  /* 0x0000e000ff047b82 */ /* 0x000ea20000000a00 */
[----:B0-----:R-:W-:-:S06]  /*00b0*/  IMAD.WIDE.U32 R2, R7, 0x4, R2 ;  /* 0x0000000407027825 */ /* 0x001fcc00078e0002 */
[----:B-1----:R-:W3:Y:S01]  /*00c0*/  LDG.E R2, desc[UR4][R2.64] ;  /* 0x0000000402027981 */ /* 0x002ee2000c1e1900 */
[----:B--2---:R-:W-:-:S05]  /*00d0*/  IMAD.WIDE.U32 R4, R7, 0x4, R4 ;  /* 0x0000000407047825 */ /* 0x004fca00078e0004 */
[----:B------:R-:W3:Y:S02]  /*00e0*/  LDG.E R7, desc[UR4][R4.64] ;  /* 0x0000000404077981 */ /* 0x000ee4000c1e1900 */
[----:B---3--:R-:W-:-:S05]  /*00f0*/  FMUL R7, R2, R7 ;  /* 0x0000000702077220 */ /* 0x008fca0000400000 */
[----:B------:R-:W-:Y:S01]  /*0100*/  STG.E desc[UR4][R4.64], R7 ;  /* 0x0000000704007986 */ /* 0x000fe2000c101904 */
[----:B------:R-:W-:Y:S05]  /*0110*/  EXIT ;  /* 0x000000000000794d */ /* 0x000fea0003800000 */
.L_x_0:
[----:B------:R-:W-:-:S00]  /*0120*/  BRA `(.L_x_0) ;  /* 0xfffffffc00fc7947 */ /* 0x000fc0000383ffff */
[----:B------:R-:W-:-:S00]  /*0130*/  NOP ;  /* 0x0000000000007918 */ /* 0x000fc00000000000 */
        /* <DEDUP_REMOVED lines=12> */
.L_x_20:


//--------------------- .text._Z4_addPfS_jf       --------------------------
	.section	.text._Z4_addPfS_jf,"ax",@progbits
	.align	128
        .global         _Z4_addPfS_jf
        .type           _Z4_addPfS_jf,@function
        .size           _Z4_addPfS_jf,(.L_x_21 - _Z4_addPfS_jf)
        .other          _Z4_addPfS_jf,@"STO_CUDA_ENTRY STV_DEFAULT"
_Z4_addPfS_jf:
.text._Z4_addPfS_jf:
        /* <DEDUP_REMOVED lines=9> */
[----:B------:R-:W1:Y:S01]  /*0090*/  LDCU.64 UR4, c[0x0][0x358] ;  /* 0x00006b00ff0477ac */ /* 0x000e620008000a00 */
[----:B------:R-:W2:Y:S06]  /*00a0*/  LDCU UR6, c[0x0][0x394] ;  /* 0x00007280ff0677ac */ /* 0x000eac0008000800 */
[----:B------:R-:W3:Y:S01]  /*00b0*/  LDC.64 R4, c[0x0][0x380] ;  /* 0x0000e000ff047b82 */ /* 0x000ee20000000a00 */
[----:B0-----:R-:W-:-:S06]  /*00c0*/  IMAD.WIDE.U32 R2, R7, 0x4, R2 ;  /* 0x0000000407027825 */ /* 0x001fcc00078e0002 */
[----:B-1----:R-:W2:Y:S01]  /*00d0*/  LDG.E R2, desc[UR4][R2.64] ;  /* 0x0000000402027981 */ /* 0x002ea2000c1e1900 */
[----:B---3--:R-:W-:-:S05]  /*00e0*/  IMAD.WIDE.U32 R4, R7, 0x4, R4 ;  /* 0x0000000407047825 */ /* 0x008fca00078e0004 */
[----:B------:R-:W2:Y:S02]  /*00f0*/  LDG.E R7, desc[UR4][R4.64] ;  /* 0x0000000404077981 */ /* 0x000ea4000c1e1900 */
[----:B--2---:R-:W-:-:S05]  /*0100*/  FFMA R7, R2, UR6, R7 ;  /* 0x0000000602077c23 */ /* 0x004fca0008000007 */
[----:B------:R-:W-:Y:S01]  /*0110*/  STG.E desc[UR4][R4.64], R7 ;  /* 0x0000000704007986 */ /* 0x000fe2000c101904 */
[----:B------:R-:W-:Y:S05]  /*0120*/  EXIT ;  /* 0x000000000000794d */ /* 0x000fea0003800000 */
.L_x_1:
        /* <DEDUP_REMOVED lines=13> */
.L_x_21:


//--------------------- .text._Z13_reluBackwardPfS_j --------------------------
	.section	.text._Z13_reluBackwardPfS_j,"ax",@progbits
	.align	128
        .global         _Z13_reluBackwardPfS_j
        .type           _Z13_reluBackwardPfS_j,@function
        .size           _Z13_reluBackwardPfS_j,(.L_x_22 - _Z13_reluBackwardPfS_j)
        .other          _Z13_reluBackwardPfS_j,@"STO_CUDA_ENTRY STV_DEFAULT"
_Z13_reluBackwardPfS_j:
.text._Z13_reluBackwardPfS_j:
        /* <DEDUP_REMOVED lines=13> */
[----:B------:R-:W-:Y:S01]  /*00d0*/  BSSY.RECONVERGENT B0, `(.L_x_2) ;  /* 0x0000006000007945 */ /* 0x000fe20003800200 */
[----:B------:R-:W-:Y:S02]  /*00e0*/  HFMA2 R9, -RZ, RZ, 0, 0 ;  /* 0x00000000ff097431 */ /* 0x000fe400000001ff */
[----:B--2---:R-:W-:Y:S01]  /*00f0*/  IMAD.WIDE.U32 R4, R7, 0x4, R4 ;  /* 0x0000000407047825 */ /* 0x004fe200078e0004 */
[----:B---3--:R-:W-:-:S13]  /*0100*/  FSETP.GT.AND P0, PT, R2, RZ, PT ;  /* 0x000000ff0200720b */ /* 0x008fda0003f04000 */
[----:B------:R-:W-:Y:S05]  /*0110*/  @!P0 BRA `(.L_x_3) ;  /* 0x0000000000048947 */ /* 0x000fea0003800000 */
[----:B------:R0:W5:Y:S02]  /*0120*/  LDG.E R9, desc[UR4][R4.64] ;  /* 0x0000000404097981 */ /* 0x000164000c1e1900 */
.L_x_3:
[----:B------:R-:W-:Y:S05]  /*0130*/  BSYNC.RECONVERGENT B0 ;  /* 0x0000000000007941 */ /* 0x000fea0003800200 */
.L_x_2:
[----:B-----5:R-:W-:Y:S01]  /*0140*/  STG.E desc[UR4][R4.64], R9 ;  /* 0x0000000904007986 */ /* 0x020fe2000c101904 */
[----:B------:R-:W-:Y:S05]  /*0150*/  EXIT ;  /* 0x000000000000794d */ /* 0x000fea0003800000 */
.L_x_4:
        /* <DEDUP_REMOVED lines=10> */
.L_x_22:


//--------------------- .text._Z12_reluForwardPfj --------------------------
	.section	.text._Z12_reluForwardPfj,"ax",@progbits
	.align	128
        .global         _Z12_reluForwardPfj
        .type           _Z12_reluForwardPfj,@function
        .size           _Z12_reluForwardPfj,(.L_x_23 - _Z12_reluForwardPfj)
        .other          _Z12_reluForwardPfj,@"STO_CUDA_ENTRY STV_DEFAULT"
_Z12_reluForwardPfj:
.text._Z12_reluForwardPfj:
        /* <DEDUP_REMOVED lines=10> */
[----:B0-----:R-:W-:-:S05]  /*00a0*/  IMAD.WIDE.U32 R2, R5, 0x4, R2 ;  /* 0x0000000405027825 */ /* 0x001fca00078e0002 */
[----:B-1----:R-:W2:Y:S02]  /*00b0*/  LDG.E R0, desc[UR4][R2.64] ;  /* 0x0000000402007981 */ /* 0x002ea4000c1e1900 */
[----:B--2---:R-:W-:-:S05]  /*00c0*/  FMNMX R5, RZ, R0, !PT ;  /* 0x00000000ff057209 */ /* 0x004fca0007800000 */
[----:B------:R-:W-:Y:S01]  /*00d0*/  STG.E desc[UR4][R2.64], R5 ;  /* 0x0000000502007986 */ /* 0x000fe2000c101904 */
[----:B------:R-:W-:Y:S05]  /*00e0*/  EXIT ;  /* 0x000000000000794d */ /* 0x000fea0003800000 */
.L_x_5:
        /* <DEDUP_REMOVED lines=9> */
.L_x_23:


//--------------------- .text._Z10newWeightsPfS_S_S_j --------------------------
	.section	.text._Z10newWeightsPfS_S_S_j,"ax",@progbits
	.align	128
        .global         _Z10newWeightsPfS_S_S_j
        .type           _Z10newWeightsPfS_S_S_j,@function
        .size           _Z10newWeightsPfS_S_S_j,(.L_x_24 - _Z10newWeightsPfS_S_S_j)
        .other          _Z10newWeightsPfS_S_S_j,@"STO_CUDA_ENTRY STV_DEFAULT"
_Z10newWeightsPfS_S_S_j:
.text._Z10newWeightsPfS_S_S_j:
        /* <DEDUP_REMOVED lines=10> */
[----:B------:R-:W2:Y:S08]  /*00a0*/  LDC.64 R4, c[0x0][0x388] ;  /* 0x0000e200ff047b82 */ /* 0x000eb00000000a00 */
[----:B------:R-:W3:Y:S01]  /*00b0*/  LDC.64 R6, c[0x0][0x390] ;  /* 0x0000e400ff067b82 */ /* 0x000ee20000000a00 */
[----:B0-----:R-:W-:-:S07]  /*00c0*/  IMAD.WIDE.U32 R2, R11, 0x4, R2 ;  /* 0x000000040b027825 */ /* 0x001fce00078e0002 */
[----:B------:R-:W0:Y:S01]  /*00d0*/  LDC.64 R8, c[0x0][0x398] ;  /* 0x0000e600ff087b82 */ /* 0x000e220000000a00 */
[----:B-1----:R-:W4:Y:S01]  /*00e0*/  LDG.E R2, desc[UR4][R2.64] ;  /* 0x0000000402027981 */ /* 0x002f22000c1e1900 */
[----:B--2---:R-:W-:-:S06]  /*00f0*/  IMAD.WIDE.U32 R4, R11, 0x4, R4 ;  /* 0x000000040b047825 */ /* 0x004fcc00078e0004 */
[----:B------:R-:W4:Y:S01]  /*0100*/  LDG.E R5, desc[UR4][R4.64] ;  /* 0x0000000404057981 */ /* 0x000f22000c1e1900 */
[----:B---3--:R-:W-:-:S06]  /*0110*/  IMAD.WIDE.U32 R6, R11, 0x4, R6 ;  /* 0x000000040b067825 */ /* 0x008fcc00078e0006 */
[----:B------:R-:W4:Y:S01]  /*0120*/  LDG.E R6, desc[UR4][R6.64] ;  /* 0x0000000406067981 */ /* 0x000f22000c1e1900 */
[----:B0-----:R-:W-:-:S04]  /*0130*/  IMAD.WIDE.U32 R8, R11, 0x4, R8 ;  /* 0x000000040b087825 */ /* 0x001fc800078e0008 */
[----:B----4-:R-:W-:-:S05]  /*0140*/  FFMA R11, R5, R6, R2 ;  /* 0x00000006050b7223 */ /* 0x010fca0000000002 */
[----:B------:R-:W-:Y:S01]  /*0150*/  STG.E desc[UR4][R8.64], R11 ;  /* 0x0000000b08007986 */ /* 0x000fe2000c101904 */
[----:B------:R-:W-:Y:S05]  /*0160*/  EXIT ;  /* 0x000000000000794d */ /* 0x000fea0003800000 */
.L_x_6:
        /* <DEDUP_REMOVED lines=9> */
.L_x_24:


//--------------------- .text._Z5_fillPfjf        --------------------------
	.section	.text._Z5_fillPfjf,"ax",@progbits
	.align	128
        .global         _Z5_fillPfjf
        .type           _Z5_fillPfjf,@function
        .size           _Z5_fillPfjf,(.L_x_25 - _Z5_fillPfjf)
        .other          _Z5_fillPfjf,@"STO_CUDA_ENTRY STV_DEFAULT"
_Z5_fillPfjf:
.text._Z5_fillPfjf:
        /* <DEDUP_REMOVED lines=10> */
[----:B------:R-:W1:Y:S01]  /*00a0*/  LDC R7, c[0x0][0x38c] ;  /* 0x0000e300ff077b82 */ /* 0x000e620000000800 */
[----:B0-----:R-:W-:-:S05]  /*00b0*/  IMAD.WIDE.U32 R2, R5, 0x4, R2 ;  /* 0x0000000405027825 */ /* 0x001fca00078e0002 */
[----:B-1----:R-:W-:Y:S01]  /*00c0*/  STG.E desc[UR4][R2.64], R7 ;  /* 0x0000000702007986 */ /* 0x002fe2000c101904 */
[----:B------:R-:W-:Y:S05]  /*00d0*/  EXIT ;  /* 0x000000000000794d */ /* 0x000fea0003800000 */
.L_x_7:
        /* <DEDUP_REMOVED lines=10> */
.L_x_25:


//--------------------- .text._Z13_fillGaussianPfjjjff --------------------------
	.section	.text._Z13_fillGaussianPfjjjff,"ax",@progbits
	.align	128
        .global         _Z13_fillGaussianPfjjjff
        .type           _Z13_fillGaussianPfjjjff,@function
        .size           _Z13_fillGaussianPfjjjff,(.L_x_19 - _Z13_fillGaussianPfjjjff)
        .other          _Z13_fillGaussianPfjjjff,@"STO_CUDA_ENTRY STV_DEFAULT"
_Z13_fillGaussianPfjjjff:
.text._Z13_fillGaussianPfjjjff:
        /* <DEDUP_REMOVED lines=8> */
[----:B------:R-:W0:Y:S01]  /*0080*/  LDCU UR4, c[0x0][0x38c] ;  /* 0x00007180ff0477ac */ /* 0x000e220008000800 */
[----:B------:R-:W-:Y:S01]  /*0090*/  IMAD.MOV.U32 R7, RZ, RZ, 0x3e055027 ;  /* 0x3e055027ff077424 */ /* 0x000fe200078e00ff */
[----:B------:R-:W-:Y:S01]  /*00a0*/  MOV R9, 0x7f800000 ;  /* 0x7f80000000097802 */ /* 0x000fe20000000f00 */
[----:B------:R-:W-:Y:S01]  /*00b0*/  BSSY.RECONVERGENT B0, `(.L_x_8) ;  /* 0x000008c000007945 */ /* 0x000fe20003800200 */
[----:B------:R-:W1:Y:S01]  /*00c0*/  LDCU.64 UR6, c[0x0][0x358] ;  /* 0x00006b00ff0677ac */ /* 0x000e620008000a00 */
[----:B0-----:R-:W-:Y:S01]  /*00d0*/  LOP3.LUT R0, R2, UR4, RZ, 0x3c, !PT ;  /* 0x0000000402007c12 */ /* 0x001fe2000f8e3cff */
[----:B------:R-:W0:Y:S04]  /*00e0*/  LDCU UR4, c[0x0][0x390] ;  /* 0x00007200ff0477ac */ /* 0x000e280008000800 */
[----:B------:R-:W-:-:S05]  /*00f0*/  IMAD R3, R0, 0x4ba1bb47, RZ ;  /* 0x4ba1bb4700037824 */ /* 0x000fca00078e02ff */
[----:B------:R-:W-:-:S05]  /*0100*/  LOP3.LUT R3, R3, R2, RZ, 0x3c, !PT ;  /* 0x0000000203037212 */ /* 0x000fca00078e3cff */
[----:B------:R-:W-:-:S05]  /*0110*/  IMAD.SHL.U32 R0, R3, 0x20, RZ ;  /* 0x0000002003007824 */ /* 0x000fca00078e00ff */
[----:B------:R-:W-:-:S04]  /*0120*/  LOP3.LUT R3, R0, R3, RZ, 0x3c, !PT ;  /* 0x0000000300037212 */ /* 0x000fc800078e3cff */
[----:B------:R-:W-:Y:S02]  /*0130*/  I2FP.F32.U32 R0, R3 ;  /* 0x0000000300007245 */ /* 0x000fe40000201000 */
[----:B0-----:R-:W-:-:S03]  /*0140*/  LOP3.LUT R4, R3, UR4, RZ, 0x3c, !PT ;  /* 0x0000000403047c12 */ /* 0x001fc6000f8e3cff */
[----:B------:R-:W-:Y:S02]  /*0150*/  FMUL R0, R0, 2.3283064365386962891e-10 ;  /* 0x2f80000000007820 */ /* 0x000fe40000400000 */
[----:B------:R-:W-:-:S03]  /*0160*/  IMAD R4, R4, -0x48143487, RZ ;  /* 0xb7ebcb7904047824 */ /* 0x000fc600078e02ff */
[----:B------:R-:W-:Y:S02]  /*0170*/  FSETP.GEU.AND P0, PT, R0, 1.175494350822287508e-38, PT ;  /* 0x008000000000780b */ /* 0x000fe40003f0e000 */
[----:B------:R-:W-:-:S05]  /*0180*/  LOP3.LUT R4, R4, R3, RZ, 0x3c, !PT ;  /* 0x0000000304047212 */ /* 0x000fca00078e3cff */
[----:B------:R-:W-:-:S05]  /*0190*/  IMAD.SHL.U32 R3, R4, 0x20, RZ ;  /* 0x0000002004037824 */ /* 0x000fca00078e00ff */
[----:B------:R-:W-:Y:S01]  /*01a0*/  LOP3.LUT R3, R3, R4, RZ, 0x3c, !PT ;  /* 0x0000000403037212 */ /* 0x000fe200078e3cff */
[----:B------:R-:W-:Y:S01]  /*01b0*/  @!P0 FMUL R0, R0, 8388608 ;  /* 0x4b00000000008820 */ /* 0x000fe20000400000 */
[----:B------:R-:W-:Y:S02]  /*01c0*/  FSEL R4, RZ, -23, P0 ;  /* 0xc1b80000ff047808 */ /* 0x000fe40000000000 */
[----:B------:R-:W-:Y:S01]  /*01d0*/  I2FP.F32.U32 R3, R3 ;  /* 0x0000000300037245 */ /* 0x000fe20000201000 */
[C---:B------:R-:W-:Y:S01]  /*01e0*/  VIADD R5, R0.reuse, 0xc0d55555 ;  /* 0xc0d5555500057836 */ /* 0x040fe20000000000 */
[----:B------:R-:W-:-:S03]  /*01f0*/  ISETP.GT.U32.AND P0, PT, R0, 0x7f7fffff, PT ;  /* 0x7f7fffff0000780c */ /* 0x000fc60003f04070 */
[----:B------:R-:W-:Y:S01]  /*0200*/  FMUL R3, R3, 2.3283064365386962891e-10 ;  /* 0x2f80000003037820 */ /* 0x000fe20000400000 */
[----:B------:R-:W-:-:S03]  /*0210*/  LOP3.LUT R5, R5, 0xff800000, RZ, 0xc0, !PT ;  /* 0xff80000005057812 */ /* 0x000fc600078ec0ff */
[----:B------:R-:W-:Y:S01]  /*0220*/  FMUL R3, R3, 6.2831854820251464844 ;  /* 0x40c90fdb03037820 */ /* 0x000fe20000400000 */
[-C--:B------:R-:W-:Y:S02]  /*0230*/  IADD3 R6, PT, PT, R0, -R5.reuse, RZ ;  /* 0x8000000500067210 */ /* 0x080fe40007ffe0ff */
[----:B------:R-:W-:Y:S01]  /*0240*/  I2FP.F32.S32 R5, R5 ;  /* 0x0000000500057245 */ /* 0x000fe20000201400 */
[C---:B------:R-:W-:Y:S01]  /*0250*/  FMUL R8, R3.reuse, 0.63661974668502807617 ;  /* 0x3f22f98303087820 */ /* 0x040fe20000400000 */
[----:B------:R-:W-:Y:S01]  /*0260*/  FSETP.GE.AND P1, PT, |R3|, 105615, PT ;  /* 0x47ce47800300780b */ /* 0x000fe20003f26200 */
[----:B------:R-:W-:Y:S02]  /*0270*/  FADD R6, R6, -1 ;  /* 0xbf80000006067421 */ /* 0x000fe40000000000 */
[----:B------:R-:W0:Y:S01]  /*0280*/  F2I.NTZ R10, R8 ;  /* 0x00000008000a7305 */ /* 0x000e220000203100 */
[----:B------:R-:W-:Y:S01]  /*0290*/  FFMA R4, R5, 1.1920928955078125e-07, R4 ;  /* 0x3400000005047823 */ /* 0x000fe20000000004 */
[----:B------:R-:W-:-:S04]  /*02a0*/  FFMA R7, R6, -R7, 0.14084610342979431152 ;  /* 0x3e1039f606077423 */ /* 0x000fc80000000807 */
[----:B------:R-:W-:-:S04]  /*02b0*/  FFMA R7, R6, R7, -0.12148627638816833496 ;  /* 0xbdf8cdcc06077423 */ /* 0x000fc80000000007 */
[----:B------:R-:W-:-:S04]  /*02c0*/  FFMA R7, R6, R7, 0.13980610668659210205 ;  /* 0x3e0f295506077423 */ /* 0x000fc80000000007 */
[----:B------:R-:W-:-:S04]  /*02d0*/  FFMA R7, R6, R7, -0.16684235632419586182 ;  /* 0xbe2ad8b906077423 */ /* 0x000fc80000000007 */
[----:B------:R-:W-:-:S04]  /*02e0*/  FFMA R7, R6, R7, 0.20012299716472625732 ;  /* 0x3e4ced0b06077423 */ /* 0x000fc80000000007 */
[----:B------:R-:W-:-:S04]  /*02f0*/  FFMA R7, R6, R7, -0.24999669194221496582 ;  /* 0xbe7fff2206077423 */ /* 0x000fc80000000007 */
[----:B------:R-:W-:-:S04]  /*0300*/  FFMA R7, R6, R7, 0.33333182334899902344 ;  /* 0x3eaaaa7806077423 */ /* 0x000fc80000000007 */
[----:B------:R-:W-:-:S04]  /*0310*/  FFMA R7, R6, R7, -0.5 ;  /* 0xbf00000006077423 */ /* 0x000fc80000000007 */
[----:B------:R-:W-:-:S04]  /*0320*/  FMUL R7, R6, R7 ;  /* 0x0000000706077220 */ /* 0x000fc80000400000 */
[----:B------:R-:W-:Y:S01]  /*0330*/  FFMA R7, R6, R7, R6 ;  /* 0x0000000706077223 */ /* 0x000fe20000000006 */
[----:B0-----:R-:W-:-:S03]  /*0340*/  I2FP.F32.S32 R6, R10 ;  /* 0x0000000a00067245 */ /* 0x001fc60000201400 */
[----:B------:R-:W-:Y:S01]  /*0350*/  FFMA R4, R4, 0.69314718246459960938, R7 ;  /* 0x3f31721804047823 */ /* 0x000fe20000000007 */
[----:B------:R-:W-:Y:S01]  /*0360*/  @P0 FFMA R4, R0, R9, +INF ;  /* 0x7f80000000040423 */ /* 0x000fe20000000009 */
[----:B------:R-:W-:Y:S01]  /*0370*/  FFMA R5, R6, -1.5707962512969970703, R3 ;  /* 0xbfc90fda06057823 */ /* 0x000fe20000000003 */
[----:B------:R-:W-:Y:S02]  /*0380*/  FSETP.NEU.AND P0, PT, R0, RZ, PT ;  /* 0x000000ff0000720b */ /* 0x000fe40003f0d000 */
[----:B------:R-:W-:Y:S01]  /*0390*/  FMUL R4, R4, -2 ;  /* 0xc000000004047820 */ /* 0x000fe20000400000 */
[----:B------:R-:W-:-:S04]  /*03a0*/  FFMA R5, R6, -7.5497894158615963534e-08, R5 ;  /* 0xb3a2216806057823 */ /* 0x000fc80000000005 */
[----:B------:R-:W-:Y:S01]  /*03b0*/  FFMA R0, R6, -5.3903029534742383927e-15, R5 ;  /* 0xa7c234c506007823 */ /* 0x000fe20000000005 */
[----:B------:R-:W-:Y:S01]  /*03c0*/  FSEL R4, R4, +INF , P0 ;  /* 0x7f80000004047808 */ /* 0x000fe20000000000 */
[----:B-1----:R-:W-:Y:S06]  /*03d0*/  @!P1 BRA `(.L_x_9) ;  /* 0x0000000400649947 */ /* 0x002fec0003800000 */
[----:B------:R-:W-:-:S13]  /*03e0*/  FSETP.NEU.AND P0, PT, |R3|, +INF , PT ;  /* 0x7f8000000300780b */ /* 0x000fda0003f0d200 */
[----:B------:R-:W-:Y:S01]  /*03f0*/  @!P0 FMUL R0, RZ, R3 ;  /* 0x00000003ff008220 */ /* 0x000fe20000400000 */
[----:B------:R-:W-:Y:S01]  /*0400*/  @!P0 IMAD.MOV.U32 R10, RZ, RZ, RZ ;  /* 0x000000ffff0a8224 */ /* 0x000fe200078e00ff */
[----:B------:R-:W-:Y:S06]  /*0410*/  @!P0 BRA `(.L_x_9) ;  /* 0x0000000400548947 */ /* 0x000fec0003800000 */
[----:B------:R-:W-:Y:S02]  /*0420*/  IMAD.SHL.U32 R0, R3, 0x100, RZ ;  /* 0x0000010003007824 */ /* 0x000fe400078e00ff */
[----:B------:R-:W-:Y:S02]  /*0430*/  HFMA2 R11, -RZ, RZ, 0, 0 ;  /* 0x00000000ff0b7431 */ /* 0x000fe400000001ff */
[----:B------:R-:W-:Y:S01]  /*0440*/  IMAD.MOV.U32 R17, RZ, RZ, RZ ;  /* 0x000000ffff117224 */ /* 0x000fe200078e00ff */
[----:B------:R-:W0:Y:S01]  /*0450*/  LDCU.64 UR8, c[0x4][URZ] ;  /* 0x01000000ff0877ac */ /* 0x000e220008000a00 */
[----:B------:R-:W-:Y:S01]  /*0460*/  LOP3.LUT R0, R0, 0x80000000, RZ, 0xfc, !PT ;  /* 0x8000000000007812 */ /* 0x000fe200078efcff */
[----:B------:R-:W-:Y:S01]  /*0470*/  UMOV UR5, URZ ;  /* 0x000000ff00057c82 */ /* 0x000fe20008000000 */
[----:B------:R-:W-:-:S05]  /*0480*/  UMOV UR4, URZ ;  /* 0x000000ff00047c82 */ /* 0x000fca0008000000 */
.L_x_10:
[----:B0-----:R-:W-:Y:S01]  /*0490*/  IMAD.U32 R8, RZ, RZ, UR8 ;  /* 0x00000008ff087e24 */ /* 0x001fe2000f8e00ff */
[----:B------:R-:W-:-:S05]  /*04a0*/  MOV R9, UR9 ;  /* 0x0000000900097c02 */ /* 0x000fca0008000f00 */
[----:B------:R-:W2:Y:S01]  /*04b0*/  LDG.E.CONSTANT R7, desc[UR6][R8.64] ;  /* 0x0000000608077981 */ /* 0x000ea2000c1e9900 */
[----:B------:R-:W-:Y:S01]  /*04c0*/  UIADD3 UR4, UPT, UPT, UR4, 0x1, URZ ;  /* 0x0000000104047890 */ /* 0x000fe2000fffe0ff */
[C---:B------:R-:W-:Y:S01]  /*04d0*/  ISETP.EQ.AND P0, PT, R17.reuse, RZ, PT ;  /* 0x000000ff1100720c */ /* 0x040fe20003f02270 */
[----:B------:R-:W-:Y:S01]  /*04e0*/  UIADD3 UR8, UP1, UPT, UR8, 0x4, URZ ;  /* 0x0000000408087890 */ /* 0x000fe2000ff3e0ff */
[C---:B------:R-:W-:Y:S01]  /*04f0*/  ISETP.EQ.AND P1, PT, R17.reuse, 0x4, PT ;  /* 0x000000041100780c */ /* 0x040fe20003f22270 */
[----:B------:R-:W-:Y:S01]  /*0500*/  UISETP.NE.AND UP0, UPT, UR4, 0x6, UPT ;  /* 0x000000060400788c */ /* 0x000fe2000bf05270 */
[C---:B------:R-:W-:Y:S01]  /*0510*/  ISETP.EQ.AND P2, PT, R17.reuse, 0x8, PT ;  /* 0x000000081100780c */ /* 0x040fe20003f42270 */
[----:B------:R-:W-:Y:S01]  /*0520*/  UIADD3.X UR9, UPT, UPT, URZ, UR9, URZ, UP1, !UPT ;  /* 0x00000009ff097290 */ /* 0x000fe20008ffe4ff */
[C---:B------:R-:W-:Y:S02]  /*0530*/  ISETP.EQ.AND P3, PT, R17.reuse, 0xc, PT ;  /* 0x0000000c1100780c */ /* 0x040fe40003f62270 */
[----:B------:R-:W-:-:S02]  /*0540*/  ISETP.EQ.AND P4, PT, R17, 0x10, PT ;  /* 0x000000101100780c */ /* 0x000fc40003f82270 */
[C---:B------:R-:W-:Y:S01]  /*0550*/  ISETP.EQ.AND P5, PT, R17.reuse, 0x14, PT ;  /* 0x000000141100780c */ /* 0x040fe20003fa2270 */
[----:B------:R-:W-:Y:S02]  /*0560*/  VIADD R17, R17, 0x4 ;  /* 0x0000000411117836 */ /* 0x000fe40000000000 */
[----:B--2---:R-:W-:-:S03]  /*0570*/  IMAD.WIDE.U32 R6, R7, R0, RZ ;  /* 0x0000000007067225 */ /* 0x004fc600078e00ff */
[----:B------:R-:W-:-:S04]  /*0580*/  IADD3 R5, P6, PT, R6, R11, RZ ;  /* 0x0000000b06057210 */ /* 0x000fc80007fde0ff */
[----:B------:R-:W-:Y:S01]  /*0590*/  IADD3.X R11, PT, PT, R7, UR5, RZ, P6, !PT ;  /* 0x00000005070b7c10 */ /* 0x000fe2000b7fe4ff */
[--C-:B------:R-:W-:Y:S01]  /*05a0*/  @P0 IMAD.MOV.U32 R10, RZ, RZ, R5.reuse ;  /* 0x000000ffff0a0224 */ /* 0x100fe200078e0005 */
[-C--:B------:R-:W-:Y:S01]  /*05b0*/  @P2 MOV R13, R5.reuse ;  /* 0x00000005000d2202 */ /* 0x080fe20000000f00 */
[--C-:B------:R-:W-:Y:S01]  /*05c0*/  @P1 IMAD.MOV.U32 R12, RZ, RZ, R5.reuse ;  /* 0x000000ffff0c1224 */ /* 0x100fe200078e0005 */
[----:B------:R-:W-:Y:S01]  /*05d0*/  @P5 MOV R16, R5 ;  /* 0x0000000500105202 */ /* 0x000fe20000000f00 */
[--C-:B------:R-:W-:Y:S02]  /*05e0*/  @P3 IMAD.MOV.U32 R14, RZ, RZ, R5.reuse ;  /* 0x000000ffff0e3224 */ /* 0x100fe400078e0005 */
[----:B------:R-:W-:Y:S01]  /*05f0*/  @P4 IMAD.MOV.U32 R15, RZ, RZ, R5 ;  /* 0x000000ffff0f4224 */ /* 0x000fe200078e0005 */
[----:B------:R-:W-:Y:S06]  /*0600*/  BRA.U UP0, `(.L_x_10) ;  /* 0xfffffffd00a07547 */ /* 0x000fec000b83ffff */
[----:B------:R-:W-:Y:S01]  /*0610*/  SHF.R.U32.HI R3, RZ, 0x17, R3 ;  /* 0x00000017ff037819 */ /* 0x000fe20000011603 */
[----:B------:R-:W-:Y:S04]  /*0620*/  BSSY.RECONVERGENT B1, `(.L_x_11) ;  /* 0x0000026000017945 */ /* 0x000fe80003800200 */
[C---:B------:R-:W-:Y:S01]  /*0630*/  VIADD R0, R3.reuse, 0xffffff80 ;  /* 0xffffff8003007836 */ /* 0x040fe20000000000 */
[----:B------:R-:W-:-:S04]  /*0640*/  LOP3.LUT P6, R3, R3, 0x1f, RZ, 0xc0, !PT ;  /* 0x0000001f03037812 */ /* 0x000fc800078cc0ff */
[----:B------:R-:W-:-:S04]  /*0650*/  SHF.R.U32.HI R0, RZ, 0x5, R0 ;  /* 0x00000005ff007819 */ /* 0x000fc80000011600 */
[----:B------:R-:W-:-:S04]  /*0660*/  LEA R7, -R0, RZ, 0x2 ;  /* 0x000000ff00077211 */ /* 0x000fc800078e11ff */
[C---:B------:R-:W-:Y:S02]  /*0670*/  ISETP.EQ.AND P3, PT, R7.reuse, -0x18, PT ;  /* 0xffffffe80700780c */ /* 0x040fe40003f62270 */
[C---:B------:R-:W-:Y:S02]  /*0680*/  ISETP.EQ.AND P4, PT, R7.reuse, -0x14, PT ;  /* 0xffffffec0700780c */ /* 0x040fe40003f82270 */
[C---:B------:R-:W-:Y:S02]  /*0690*/  ISETP.EQ.AND P2, PT, R7.reuse, -0x10, PT ;  /* 0xfffffff00700780c */ /* 0x040fe40003f42270 */
[C---:B------:R-:W-:Y:S02]  /*06a0*/  ISETP.EQ.AND P1, PT, R7.reuse, -0xc, PT ;  /* 0xfffffff40700780c */ /* 0x040fe40003f22270 */
[C---:B------:R-:W-:Y:S02]  /*06b0*/  ISETP.EQ.AND P0, PT, R7.reuse, -0x8, PT ;  /* 0xfffffff80700780c */ /* 0x040fe40003f02270 */
[----:B------:R-:W-:-:S03]  /*06c0*/  ISETP.EQ.AND P5, PT, R7, RZ, PT ;  /* 0x000000ff0700720c */ /* 0x000fc60003fa2270 */
[--C-:B------:R-:W-:Y:S01]  /*06d0*/  @P3 IMAD.MOV.U32 R0, RZ, RZ, R10.reuse ;  /* 0x000000ffff003224 */ /* 0x100fe200078e000a */
[C---:B------:R-:W-:Y:S01]  /*06e0*/  ISETP.EQ.AND P3, PT, R7.reuse, -0x4, PT ;  /* 0xfffffffc0700780c */ /* 0x040fe20003f62270 */
[----:B------:R-:W-:Y:S01]  /*06f0*/  @P4 IMAD.MOV.U32 R5, RZ, RZ, R10 ;  /* 0x000000ffff054224 */ /* 0x000fe200078e000a */
[----:B------:R-:W-:Y:S01]  /*0700*/  @P4 MOV R0, R12 ;  /* 0x0000000c00004202 */ /* 0x000fe20000000f00 */
[----:B------:R-:W-:Y:S01]  /*0710*/  @P2 IMAD.MOV.U32 R5, RZ, RZ, R12 ;  /* 0x000000ffff052224 */ /* 0x000fe200078e000c */
[----:B------:R-:W-:Y:S01]  /*0720*/  ISETP.EQ.AND P4, PT, R7, 0x4, PT ;  /* 0x000000040700780c */ /* 0x000fe20003f82270 */
[----:B------:R-:W-:Y:S01]  /*0730*/  @P2 IMAD.MOV.U32 R0, RZ, RZ, R13 ;  /* 0x000000ffff002224 */ /* 0x000fe200078e000d */
[----:B------:R-:W-:Y:S01]  /*0740*/  @P1 MOV R5, R13 ;  /* 0x0000000d00051202 */ /* 0x000fe20000000f00 */
[--C-:B------:R-:W-:Y:S01]  /*0750*/  @P1 IMAD.MOV.U32 R0, RZ, RZ, R14.reuse ;  /* 0x000000ffff001224 */ /* 0x100fe200078e000e */
[----:B------:R-:W-:Y:S01]  /*0760*/  @P0 MOV R0, R15 ;  /* 0x0000000f00000202 */ /* 0x000fe20000000f00 */
[----:B------:R-:W-:-:S04]  /*0770*/  @P0 IMAD.MOV.U32 R5, RZ, RZ, R14 ;  /* 0x000000ffff050224 */ /* 0x000fc800078e000e */
[----:B------:R-:W-:Y:S01]  /*0780*/  @P3 IMAD.MOV.U32 R5, RZ, RZ, R15 ;  /* 0x000000ffff053224 */ /* 0x000fe200078e000f */
[----:B------:R-:W-:Y:S01]  /*0790*/  @P3 MOV R0, R16 ;  /* 0x0000001000003202 */ /* 0x000fe20000000f00 */
[----:B------:R-:W-:Y:S01]  /*07a0*/  @P5 IMAD.MOV.U32 R5, RZ, RZ, R16 ;  /* 0x000000ffff055224 */ /* 0x000fe200078e0010 */
[----:B------:R-:W-:Y:S01]  /*07b0*/  @P5 MOV R0, R11 ;  /* 0x0000000b00005202 */ /* 0x000fe20000000f00 */
[----:B------:R-:W-:Y:S01]  /*07c0*/  @P4 IMAD.MOV.U32 R5, RZ, RZ, R11 ;  /* 0x000000ffff054224 */ /* 0x000fe200078e000b */
[----:B------:R-:W-:Y:S06]  /*07d0*/  @!P6 BRA `(.L_x_12) ;  /* 0x000000000028e947 */ /* 0x000fec0003800000 */
[----:B------:R-:W-:Y:S01]  /*07e0*/  @P2 MOV R6, R10 ;  /* 0x0000000a00062202 */ /* 0x000fe20000000f00 */
[----:B------:R-:W-:Y:S01]  /*07f0*/  @P1 IMAD.MOV.U32 R6, RZ, RZ, R12 ;  /* 0x000000ffff061224 */ /* 0x000fe200078e000c */
[----:B------:R-:W-:Y:S01]  /*0800*/  @P0 MOV R6, R13 ;  /* 0x0000000d00060202 */ /* 0x000fe20000000f00 */
[----:B------:R-:W-:Y:S01]  /*0810*/  @P3 IMAD.MOV.U32 R6, RZ, RZ, R14 ;  /* 0x000000ffff063224 */ /* 0x000fe200078e000e */
[----:B------:R-:W-:Y:S02]  /*0820*/  ISETP.EQ.AND P0, PT, R7, 0x8, PT ;  /* 0x000000080700780c */ /* 0x000fe40003f02270 */
[----:B------:R-:W-:Y:S01]  /*0830*/  @P5 MOV R6, R15 ;  /* 0x0000000f00065202 */ /* 0x000fe20000000f00 */
[----:B------:R-:W-:Y:S01]  /*0840*/  @P4 IMAD.MOV.U32 R6, RZ, RZ, R16 ;  /* 0x000000ffff064224 */ /* 0x000fe200078e0010 */
[----:B------:R-:W-:-:S09]  /*0850*/  SHF.L.W.U32.HI R0, R5, R3, R0 ;  /* 0x0000000305007219 */ /* 0x000fd20000010e00 */
[----:B------:R-:W-:-:S04]  /*0860*/  @P0 MOV R6, R11 ;  /* 0x0000000b00060202 */ /* 0x000fc80000000f00 */
[----:B------:R-:W-:-:S07]  /*0870*/  SHF.L.W.U32.HI R5, R6, R3, R5 ;  /* 0x0000000306057219 */ /* 0x000fce0000010e05 */
.L_x_12:
[----:B------:R-:W-:Y:S05]  /*0880*/  BSYNC.RECONVERGENT B1 ;  /* 0x0000000000017941 */ /* 0x000fea0003800200 */
.L_x_11:
[C-C-:B------:R-:W-:Y:S01]  /*0890*/  SHF.L.W.U32.HI R3, R5.reuse, 0x2, R0.reuse ;  /* 0x0000000205037819 */ /* 0x140fe20000010e00 */
[----:B------:R-:W-:Y:S01]  /*08a0*/  IMAD.SHL.U32 R5, R5, 0x4, RZ ;  /* 0x0000000405057824 */ /* 0x000fe200078e00ff */
[----:B------:R-:W-:Y:S01]  /*08b0*/  UMOV UR4, 0x54442d19 ;  /* 0x54442d1900047882 */ /* 0x000fe20000000000 */
[----:B------:R-:W-:Y:S01]  /*08c0*/  UMOV UR5, 0x3bf921fb ;  /* 0x3bf921fb00057882 */ /* 0x000fe20000000000 */
[----:B------:R-:W-:Y:S02]  /*08d0*/  SHF.R.S32.HI R6, RZ, 0x1f, R3 ;  /* 0x0000001fff067819 */ /* 0x000fe40000011403 */
[----:B------:R-:W-:Y:S02]  /*08e0*/  SHF.R.U32.HI R0, RZ, 0x1e, R0 ;  /* 0x0000001eff007819 */ /* 0x000fe40000011600 */
[C---:B------:R-:W-:Y:S02]  /*08f0*/  LOP3.LUT R8, R6.reuse, R5, RZ, 0x3c, !PT ;  /* 0x0000000506087212 */ /* 0x040fe400078e3cff */
[----:B------:R-:W-:-:S02]  /*0900*/  LOP3.LUT R9, R6, R3, RZ, 0x3c, !PT ;  /* 0x0000000306097212 */ /* 0x000fc400078e3cff */
[C---:B------:R-:W-:Y:S02]  /*0910*/  ISETP.GE.AND P0, PT, R3.reuse, RZ, PT ;  /* 0x000000ff0300720c */ /* 0x040fe40003f06270 */
[----:B------:R-:W0:Y:S01]  /*0920*/  I2F.F64.S64 R6, R8 ;  /* 0x0000000800067312 */ /* 0x000e220000301c00 */
[----:B------:R-:W-:Y:S01]  /*0930*/  LEA.HI R10, R3, R0, RZ, 0x1 ;  /* 0x00000000030a7211 */ /* 0x000fe200078f08ff */
[----:B0-----:R-:W-:-:S10]  /*0940*/  DMUL R6, R6, UR4 ;  /* 0x0000000406067c28 */ /* 0x001fd40008000000 */
[----:B------:R-:W0:Y:S02]  /*0950*/  F2F.F32.F64 R6, R6 ;  /* 0x0000000600067310 */ /* 0x000e240000301000 */
[----:B0-----:R-:W-:-:S07]  /*0960*/  FSEL R0, -R6, R6, !P0 ;  /* 0x0000000606007208 */ /* 0x001fce0004000100 */
.L_x_9:
[----:B------:R-:W-:Y:S05]  /*0970*/  BSYNC.RECONVERGENT B0 ;  /* 0x0000000000007941 */ /* 0x000fea0003800200 */
.L_x_8:
[----:B------:R-:W-:Y:S01]  /*0980*/  LOP3.LUT R7, R10, 0x1, RZ, 0xc0, !PT ;  /* 0x000000010a077812 */ /* 0x000fe200078ec0ff */
[----:B------:R-:W-:Y:S01]  /*0990*/  FMUL R3, R0, R0 ;  /* 0x0000000000037220 */ /* 0x000fe20000400000 */
[----:B------:R-:W-:Y:S01]  /*09a0*/  MOV R6, 0x37cbac00 ;  /* 0x37cbac0000067802 */ /* 0x000fe20000000f00 */
[----:B------:R-:W-:Y:S01]  /*09b0*/  IMAD.MOV.U32 R8, RZ, RZ, 0x3c0885e4 ;  /* 0x3c0885e4ff087424 */ /* 0x000fe200078e00ff */
[----:B------:R-:W-:Y:S01]  /*09c0*/  ISETP.NE.U32.AND P0, PT, R7, 0x1, PT ;  /* 0x000000010700780c */ /* 0x000fe20003f05070 */
[----:B------:R-:W-:Y:S01]  /*09d0*/  IMAD.MOV.U32 R7, RZ, RZ, 0x3e2aaaa8 ;  /* 0x3e2aaaa8ff077424 */ /* 0x000fe200078e00ff */
[----:B------:R-:W-:Y:S01]  /*09e0*/  IADD3 R10, PT, PT, R10, 0x1, RZ ;  /* 0x000000010a0a7810 */ /* 0x000fe20007ffe0ff */
[----:B------:R-:W-:Y:S01]  /*09f0*/  FFMA R5, R3, R6, -0.0013887860113754868507 ;  /* 0xbab607ed03057423 */ /* 0x000fe20000000006 */
[----:B------:R-:W-:Y:S01]  /*0a00*/  FSEL R8, R8, 0.041666727513074874878, !P0 ;  /* 0x3d2aaabb08087808 */ /* 0x000fe20004000000 */
[----:B------:R-:W-:Y:S01]  /*0a10*/  BSSY.RECONVERGENT B0, `(.L_x_13) ;  /* 0x0000015000007945 */ /* 0x000fe20003800200 */
[----:B------:R-:W-:-:S02]  /*0a20*/  LOP3.LUT P1, RZ, R10, 0x2, RZ, 0xc0, !PT ;  /* 0x000000020aff7812 */ /* 0x000fc4000782c0ff */
[----:B------:R-:W-:Y:S02]  /*0a30*/  FSEL R10, -R7, -0.4999999701976776123, !P0 ;  /* 0xbeffffff070a7808 */ /* 0x000fe40004000100 */
[----:B------:R-:W-:Y:S02]  /*0a40*/  IADD3 R7, PT, PT, R4, -0xd000000, RZ ;  /* 0xf300000004077810 */ /* 0x000fe40007ffe0ff */
[----:B------:R-:W-:Y:S02]  /*0a50*/  FSEL R6, R5, -0.00019574658654164522886, P0 ;  /* 0xb94d415305067808 */ /* 0x000fe40000000000 */
[----:B------:R-:W-:Y:S01]  /*0a60*/  FSEL R0, R0, 1, !P0 ;  /* 0x3f80000000007808 */ /* 0x000fe20004000000 */
[----:B------:R0:W1:Y:S01]  /*0a70*/  MUFU.RSQ R5, R4 ;  /* 0x0000000400057308 */ /* 0x0000620000001400 */
[----:B------:R-:W-:Y:S01]  /*0a80*/  ISETP.GT.U32.AND P0, PT, R7, 0x727fffff, PT ;  /* 0x727fffff0700780c */ /* 0x000fe20003f04070 */
[----:B------:R-:W-:-:S04]  /*0a90*/  FFMA R6, R3, R6, R8 ;  /* 0x0000000603067223 */ /* 0x000fc80000000008 */
[C---:B------:R-:W-:Y:S01]  /*0aa0*/  FFMA R6, R3.reuse, R6, R10 ;  /* 0x0000000603067223 */ /* 0x040fe2000000000a */
[----:B------:R-:W-:-:S04]  /*0ab0*/  FFMA R3, R3, R0, RZ ;  /* 0x0000000003037223 */ /* 0x000fc800000000ff */
[----:B------:R-:W-:-:S04]  /*0ac0*/  FFMA R3, R3, R6, R0 ;  /* 0x0000000603037223 */ /* 0x000fc80000000000 */
[----:B------:R-:W-:Y:S01]  /*0ad0*/  @P1 FADD R3, RZ, -R3 ;  /* 0x80000003ff031221 */ /* 0x000fe20000000000 */
[----:B0-----:R-:W-:Y:S06]  /*0ae0*/  @!P0 BRA `(.L_x_14) ;  /* 0x00000000000c8947 */ /* 0x001fec0003800000 */
[----:B------:R-:W-:-:S07]  /*0af0*/  MOV R9, 0xb10 ;  /* 0x00000b1000097802 */ /* 0x000fce0000000f00 */
[----:B-1----:R-:W-:Y:S05]  /*0b00*/  CALL.REL.NOINC `($__internal_0_$__cuda_sm20_sqrt_rn_f32_slowpath) ;  /* 0x0000000000387944 */ /* 0x002fea0003c00000 */
[----:B------:R-:W-:Y:S05]  /*0b10*/  BRA `(.L_x_15) ;  /* 0x0000000000107947 */ /* 0x000fea0003800000 */
.L_x_14:
[----:B-1----:R-:W-:Y:S01]  /*0b20*/  FMUL.FTZ R7, R4, R5 ;  /* 0x0000000504077220 */ /* 0x002fe20000410000 */
[----:B------:R-:W-:-:S03]  /*0b30*/  FMUL.FTZ R5, R5, 0.5 ;  /* 0x3f00000005057820 */ /* 0x000fc60000410000 */
[----:B------:R-:W-:-:S04]  /*0b40*/  FFMA R0, -R7, R7, R4 ;  /* 0x0000000707007223 */ /* 0x000fc80000000104 */
[----:B------:R-:W-:-:S07]  /*0b50*/  FFMA R0, R0, R5, R7 ;  /* 0x0000000500007223 */ /* 0x000fce0000000007 */
.L_x_15:
[----:B------:R-:W-:Y:S05]  /*0b60*/  BSYNC.RECONVERGENT B0 ;  /* 0x0000000000007941 */ /* 0x000fea0003800200 */
.L_x_13:
[----:B------:R-:W0:Y:S01]  /*0b70*/  LDC R7, c[0x0][0x394] ;  /* 0x0000e500ff077b82 */ /* 0x000e220000000800 */
[----:B------:R-:W0:Y:S01]  /*0b80*/  LDCU UR4, c[0x0][0x398] ;  /* 0x00007300ff0477ac */ /* 0x000e220008000800 */
[----:B------:R-:W-:-:S06]  /*0b90*/  FMUL R0, R3, R0 ;  /* 0x0000000003007220 */ /* 0x000fcc0000400000 */
[----:B------:R-:W1:Y:S01]  /*0ba0*/  LDC.64 R4, c[0x0][0x380] ;  /* 0x0000e000ff047b82 */ /* 0x000e620000000a00 */
[----:B0-----:R-:W-:Y:S01]  /*0bb0*/  FFMA R7, R0, UR4, R7 ;  /* 0x0000000400077c23 */ /* 0x001fe20008000007 */
[----:B-1----:R-:W-:-:S05]  /*0bc0*/  IMAD.WIDE.U32 R2, R2, 0x4, R4 ;  /* 0x0000000402027825 */ /* 0x002fca00078e0004 */
[----:B------:R-:W-:Y:S01]  /*0bd0*/  STG.E desc[UR6][R2.64], R7 ;  /* 0x0000000702007986 */ /* 0x000fe2000c101906 */
[----:B------:R-:W-:Y:S05]  /*0be0*/  EXIT ;  /* 0x000000000000794d */ /* 0x000fea0003800000 */
        .weak           $__internal_0_$__cuda_sm20_sqrt_rn_f32_slowpath
        .type           $__internal_0_$__cuda_sm20_sqrt_rn_f32_slowpath,@function
        .size           $__internal_0_$__cuda_sm20_sqrt_rn_f32_slowpath,(.L_x_19 - $__internal_0_$__cuda_sm20_sqrt_rn_f32_slowpath)
$__internal_0_$__cuda_sm20_sqrt_rn_f32_slowpath:
[----:B------:R-:W-:-:S13]  /*0bf0*/  LOP3.LUT P0, RZ, R4, 0x7fffffff, RZ, 0xc0, !PT ;  /* 0x7fffffff04ff7812 */ /* 0x000fda000780c0ff */
[----:B------:R-:W-:Y:S05]  /*0c00*/  @!P0 BRA `(.L_x_16) ;  /* 0x0000000000448947 */ /* 0x000fea0003800000 */
[----:B------:R-:W-:Y:S01]  /*0c10*/  FSETP.GEU.FTZ.AND P0, PT, R4, RZ, PT ;  /* 0x000000ff0400720b */ /* 0x000fe20003f1e000 */
[----:B------:R-:W-:-:S12]  /*0c20*/  IMAD.MOV.U32 R0, RZ, RZ, R4 ;  /* 0x000000ffff007224 */ /* 0x000fd800078e0004 */
[----:B------:R-:W-:Y:S01]  /*0c30*/  @!P0 MOV R4, 0x7fffffff ;  /* 0x7fffffff00048802 */ /* 0x000fe20000000f00 */
[----:B------:R-:W-:Y:S06]  /*0c40*/  @!P0 BRA `(.L_x_16) ;  /* 0x0000000000348947 */ /* 0x000fec0003800000 */
[----:B------:R-:W-:-:S13]  /*0c50*/  FSETP.GTU.FTZ.AND P0, PT, |R0|, +INF , PT ;  /* 0x7f8000000000780b */ /* 0x000fda0003f1c200 */
[----:B------:R-:W-:Y:S01]  /*0c60*/  @P0 FADD.FTZ R4, R0, 1 ;  /* 0x3f80000000040421 */ /* 0x000fe20000010000 */
[----:B------:R-:W-:Y:S06]  /*0c70*/  @P0 BRA `(.L_x_16) ;  /* 0x0000000000280947 */ /* 0x000fec0003800000 */
[----:B------:R-:W-:-:S13]  /*0c80*/  FSETP.NEU.FTZ.AND P0, PT, |R0|, +INF , PT ;  /* 0x7f8000000000780b */ /* 0x000fda0003f1d200 */
[----:B------:R-:W-:-:S04]  /*0c90*/  @P0 FFMA R5, R0, 1.84467440737095516160e+19, RZ ;  /* 0x5f80000000050823 */ /* 0x000fc800000000ff */
[----:B------:R-:W0:Y:S02]  /*0ca0*/  @P0 MUFU.RSQ R4, R5 ;  /* 0x0000000500040308 */ /* 0x000e240000001400 */
[----:B0-----:R-:W-:Y:S01]  /*0cb0*/  @P0 FMUL.FTZ R6, R5, R4 ;  /* 0x0000000405060220 */ /* 0x001fe20000410000 */
[----:B------:R-:W-:Y:S01]  /*0cc0*/  @P0 FMUL.FTZ R8, R4, 0.5 ;  /* 0x3f00000004080820 */ /* 0x000fe20000410000 */
[----:B------:R-:W-:Y:S02]  /*0cd0*/  @!P0 IMAD.MOV.U32 R4, RZ, RZ, R0 ;  /* 0x000000ffff048224 */ /* 0x000fe400078e0000 */
[----:B------:R-:W-:-:S04]  /*0ce0*/  @P0 FADD.FTZ R7, -R6, -RZ ;  /* 0x800000ff06070221 */ /* 0x000fc80000010100 */
[----:B------:R-:W-:-:S04]  /*0cf0*/  @P0 FFMA R7, R6, R7, R5 ;  /* 0x0000000706070223 */ /* 0x000fc80000000005 */
[----:B------:R-:W-:-:S04]  /*0d00*/  @P0 FFMA R7, R7, R8, R6 ;  /* 0x0000000807070223 */ /* 0x000fc80000000006 */
[----:B------:R-:W-:-:S07]  /*0d10*/  @P0 FMUL.FTZ R4, R7, 2.3283064365386962891e-10 ;  /* 0x2f80000007040820 */ /* 0x000fce0000410000 */
.L_x_16:
[----:B------:R-:W-:Y:S01]  /*0d20*/  HFMA2 R5, -RZ, RZ, 0, 0 ;  /* 0x00000000ff057431 */ /* 0x000fe200000001ff */
[----:B------:R-:W-:Y:S01]  /*0d30*/  MOV R0, R4 ;  /* 0x0000000400007202 */ /* 0x000fe20000000f00 */
[----:B------:R-:W-:-:S04]  /*0d40*/  IMAD.MOV.U32 R4, RZ, RZ, R9 ;  /* 0x000000ffff047224 */ /* 0x000fc800078e0009 */
[----:B------:R-:W-:Y:S05]  /*0d50*/  RET.REL.NODEC R4 `(_Z13_fillGaussianPfjjjff) ;  /* 0xfffffff004a87950 */ /* 0x000fea0003c3ffff */
.L_x_17:
        /* <DEDUP_REMOVED lines=10> */
.L_x_19:


//--------------------- .text._Z12_fillUniformPfjjjff --------------------------
	.section	.text._Z12_fillUniformPfjjjff,"ax",@progbits
	.align	128
        .global         _Z12_fillUniformPfjjjff
        .type           _Z12_fillUniformPfjjjff,@function
        .size           _Z12_fillUniformPfjjjff,(.L_x_27 - _Z12_fillUniformPfjjjff)
        .other          _Z12_fillUniformPfjjjff,@"STO_CUDA_ENTRY STV_DEFAULT"
_Z12_fillUniformPfjjjff:
.text._Z12_fillUniformPfjjjff:
        /* <DEDUP_REMOVED lines=9> */
[----:B------:R-:W1:Y:S01]  /*0090*/  LDC R4, c[0x0][0x398] ;  /* 0x0000e600ff047b82 */ /* 0x000e620000000800 */
[----:B------:R-:W2:Y:S01]  /*00a0*/  LDCU.64 UR6, c[0x0][0x390] ;  /* 0x00007200ff0677ac */ /* 0x000ea20008000a00 */
[----:B0-----:R-:W-:Y:S01]  /*00b0*/  LOP3.LUT R0, R5, UR4, RZ, 0x3c, !PT ;  /* 0x0000000405007c12 */ /* 0x001fe2000f8e3cff */
[----:B------:R-:W0:Y:S04]  /*00c0*/  LDCU.64 UR4, c[0x0][0x358] ;  /* 0x00006b00ff0477ac */ /* 0x000e280008000a00 */
[----:B------:R-:W-:-:S05]  /*00d0*/  IMAD R0, R0, 0x4ba1bb47, RZ ;  /* 0x4ba1bb4700007824 */ /* 0x000fca00078e02ff */
[----:B------:R-:W-:-:S04]  /*00e0*/  LOP3.LUT R0, R0, R5, RZ, 0x3c, !PT ;  /* 0x0000000500007212 */ /* 0x000fc800078e3cff */
[----:B--2---:R-:W-:-:S05]  /*00f0*/  LOP3.LUT R2, R0, UR6, RZ, 0x3c, !PT ;  /* 0x0000000600027c12 */ /* 0x004fca000f8e3cff */
[----:B------:R-:W-:Y:S02]  /*0100*/  IMAD R7, R2, -0x48143487, RZ ;  /* 0xb7ebcb7902077824 */ /* 0x000fe400078e02ff */
[----:B------:R-:W2:Y:S03]  /*0110*/  LDC.64 R2, c[0x0][0x380] ;  /* 0x0000e000ff027b82 */ /* 0x000ea60000000a00 */
[----:B------:R-:W-:-:S04]  /*0120*/  LOP3.LUT R7, R7, R0, RZ, 0x3c, !PT ;  /* 0x0000000007077212 */ /* 0x000fc800078e3cff */
[----:B------:R-:W-:-:S04]  /*0130*/  SHF.L.U32 R0, R7, 0x5, RZ ;  /* 0x0000000507007819 */ /* 0x000fc800000006ff */
[----:B------:R-:W-:Y:S01]  /*0140*/  LOP3.LUT R0, R0, R7, RZ, 0x3c, !PT ;  /* 0x0000000700007212 */ /* 0x000fe200078e3cff */
[----:B-1----:R-:W-:-:S03]  /*0150*/  FADD R7, R4, -UR7 ;  /* 0x8000000704077e21 */ /* 0x002fc60008000000 */
[----:B------:R-:W-:-:S05]  /*0160*/  I2FP.F32.U32 R0, R0 ;  /* 0x0000000000007245 */ /* 0x000fca0000201000 */
[----:B------:R-:W-:Y:S01]  /*0170*/  FMUL R0, R0, 2.3283064365386962891e-10 ;  /* 0x2f80000000007820 */ /* 0x000fe20000400000 */
[----:B--2---:R-:W-:-:S04]  /*0180*/  IMAD.WIDE.U32 R2, R5, 0x4, R2 ;  /* 0x0000000405027825 */ /* 0x004fc800078e0002 */
[----:B------:R-:W-:-:S05]  /*0190*/  FFMA R7, R0, R7, UR7 ;  /* 0x0000000700077e23 */ /* 0x000fca0008000007 */
[----:B0-----:R-:W-:Y:S01]  /*01a0*/  STG.E desc[UR4][R2.64], R7 ;  /* 0x0000000702007986 */ /* 0x001fe2000c101904 */
[----:B------:R-:W-:Y:S05]  /*01b0*/  EXIT ;  /* 0x000000000000794d */ /* 0x000fea0003800000 */
.L_x_18:
        /* <DEDUP_REMOVED lines=12> */
.L_x_27:


//--------------------- .nv.global.init           --------------------------
	.section	.nv.global.init,"aw",@progbits
	.align	4
.nv.global.init:
	.type		__cudart_i2opi_f,@object
	.size		__cudart_i2opi_f,(.L_0 - __cudart_i2opi_f)
__cudart_i2opi_f:
        /*0000*/ 	.byte	0x41, 0x90, 0x43, 0x3c, 0x99, 0x95, 0x62, 0xdb, 0xc0, 0xdd, 0x34, 0xf5, 0xd1, 0x57, 0x27, 0xfc
        /*0010*/ 	.byte	0x29, 0x15, 0x44, 0x4e, 0x6e, 0x83, 0xf9, 0xa2
.L_0:


//--------------------- .nv.shared.reserved.0     --------------------------
	.section	.nv.shared.reserved.0,"aw",@nobits
	.weak		__nv_reservedSMEM_offset_0_alias
	.size		__nv_reservedSMEM_offset_0_alias, 0, 64
	.other		__nv_reservedSMEM_offset_0_alias,@"STO_CUDA_RESERVED_SHARED STV_DEFAULT"
__nv_reservedSMEM_offset_0_alias:
	.zero		0
	.zero		64


//--------------------- .nv.constant0._Z5__mulPfS_j --------------------------
	.section	.nv.constant0._Z5__mulPfS_j,"a",@progbits
	.sectionflags	@""
	.align	4
.nv.constant0._Z5__mulPfS_j:
	.zero		916


//--------------------- .nv.constant0._Z4_addPfS_jf --------------------------
	.section	.nv.constant0._Z4_addPfS_jf,"a",@progbits
	.sectionflags	@""
	.align	4
.nv.constant0._Z4_addPfS_jf:
	.zero		920


//--------------------- .nv.constant0._Z13_reluBackwardPfS_j --------------------------
	.section	.nv.constant0._Z13_reluBackwardPfS_j,"a",@progbits
	.sectionflags	@""
	.align	4
.nv.constant0._Z13_reluBackwardPfS_j:
	.zero		916


//--------------------- .nv.constant0._Z12_reluForwardPfj --------------------------
	.section	.nv.constant0._Z12_reluForwardPfj,"a",@progbits
	.sectionflags	@""
	.align	4
.nv.constant0._Z12_reluForwardPfj:
	.zero		908


//--------------------- .nv.constant0._Z10newWeightsPfS_S_S_j --------------------------
	.section	.nv.constant0._Z10newWeightsPfS_S_S_j,"a",@progbits
	.sectionflags	@""
	.align	4
.nv.constant0._Z10newWeightsPfS_S_S_j:
	.zero		932


//--------------------- .nv.constant0._Z5_fillPfjf --------------------------
	.section	.nv.constant0._Z5_fillPfjf,"a",@progbits
	.sectionflags	@""
	.align	4
.nv.constant0._Z5_fillPfjf:
	.zero		912


//--------------------- .nv.constant0._Z13_fillGaussianPfjjjff --------------------------
	.section	.nv.constant0._Z13_fillGaussianPfjjjff,"a",@progbits
	.sectionflags	@""
	.align	4
.nv.constant0._Z13_fillGaussianPfjjjff:
	.zero		924


//--------------------- .nv.constant0._Z12_fillUniformPfjjjff --------------------------
	.section	.nv.constant0._Z12_fillUniformPfjjjff,"a",@progbits
	.sectionflags	@""
	.align	4
.nv.constant0._Z12_fillUniformPfjjjff:
	.zero		924


//--------------------- SYMBOLS --------------------------

	.type		.nv.reservedSmem.offset0,@object
	.size		.nv.reservedSmem.offset0,0x4
